//
// Generated by NVIDIA NVVM Compiler
//
// Compiler Build ID: CL-36424714
// Cuda compilation tools, release 13.0, V13.0.88
// Based on NVVM 20.0.0
//

.version 9.0
.target sm_100
.address_size 64

	// .globl	_Z17inputStage_kerneliiiiiP6float2S0_S0_

.visible .entry _Z17inputStage_kerneliiiiiP6float2S0_S0_(
	.param .u32 _Z17inputStage_kerneliiiiiP6float2S0_S0__param_0,
	.param .u32 _Z17inputStage_kerneliiiiiP6float2S0_S0__param_1,
	.param .u32 _Z17inputStage_kerneliiiiiP6float2S0_S0__param_2,
	.param .u32 _Z17inputStage_kerneliiiiiP6float2S0_S0__param_3,
	.param .u32 _Z17inputStage_kerneliiiiiP6float2S0_S0__param_4,
	.param .u64 .ptr .align 1 _Z17inputStage_kerneliiiiiP6float2S0_S0__param_5,
	.param .u64 .ptr .align 1 _Z17inputStage_kerneliiiiiP6float2S0_S0__param_6,
	.param .u64 .ptr .align 1 _Z17inputStage_kerneliiiiiP6float2S0_S0__param_7
)
{
	.reg .pred 	%p<10>;
	.reg .b32 	%r<27>;
	.reg .b32 	%f<16>;
	.reg .b64 	%rd<17>;

	ld.param.u32 	%r6, [_Z17inputStage_kerneliiiiiP6float2S0_S0__param_0];
	ld.param.u32 	%r7, [_Z17inputStage_kerneliiiiiP6float2S0_S0__param_1];
	ld.param.u32 	%r10, [_Z17inputStage_kerneliiiiiP6float2S0_S0__param_2];
	ld.param.u32 	%r8, [_Z17inputStage_kerneliiiiiP6float2S0_S0__param_3];
	ld.param.u32 	%r9, [_Z17inputStage_kerneliiiiiP6float2S0_S0__param_4];
	ld.param.u64 	%rd5, [_Z17inputStage_kerneliiiiiP6float2S0_S0__param_5];
	ld.param.u64 	%rd4, [_Z17inputStage_kerneliiiiiP6float2S0_S0__param_6];
	ld.param.u64 	%rd6, [_Z17inputStage_kerneliiiiiP6float2S0_S0__param_7];
	cvta.to.global.u64 	%rd1, %rd6;
	cvta.to.global.u64 	%rd2, %rd5;
	mov.u32 	%r12, %ntid.x;
	mov.u32 	%r13, %ctaid.x;
	mov.u32 	%r14, %tid.x;
	mad.lo.s32 	%r1, %r12, %r13, %r14;
	mov.u32 	%r15, %ntid.y;
	mov.u32 	%r16, %ctaid.y;
	mov.u32 	%r17, %tid.y;
	mad.lo.s32 	%r18, %r15, %r16, %r17;
	mul.lo.s32 	%r3, %r9, %r8;
	setp.ge.s32 	%p1, %r1, %r3;
	setp.ge.s32 	%p2, %r18, %r10;
	or.pred  	%p3, %p1, %p2;
	@%p3 bra 	$L__BB0_9;
	div.s32 	%r19, %r1, %r8;
	cvt.rn.f32.s32 	%f5, %r19;
	cvt.rzi.s32.f32 	%r4, %f5;
	mul.lo.s32 	%r20, %r4, %r8;
	sub.s32 	%r5, %r1, %r20;
	setp.ne.s32 	%p4, %r1, 0;
	@%p4 bra 	$L__BB0_3;
	mul.lo.s32 	%r21, %r3, %r18;
	mul.wide.s32 	%rd7, %r21, 8;
	add.s64 	%rd8, %rd1, %rd7;
	ld.global.v2.f32 	{%f6, %f7}, [%rd2];
	st.global.v2.f32 	[%rd8], {%f6, %f7};
$L__BB0_3:
	setp.lt.s32 	%p5, %r1, 1;
	setp.ge.s32 	%p6, %r1, %r7;
	mad.lo.s32 	%r22, %r8, %r18, %r5;
	mad.lo.s32 	%r23, %r22, %r9, %r4;
	mul.wide.s32 	%rd9, %r23, 8;
	add.s64 	%rd3, %rd1, %rd9;
	or.pred  	%p7, %p5, %p6;
	@%p7 bra 	$L__BB0_7;
	mul.wide.u32 	%rd10, %r1, 8;
	add.s64 	%rd11, %rd2, %rd10;
	ld.global.v2.f32 	{%f3, %f4}, [%rd11];
	setp.ne.s32 	%p8, %r18, 0;
	@%p8 bra 	$L__BB0_6;
	mad.lo.s32 	%r26, %r5, %r9, %r4;
	mul.wide.s32 	%rd15, %r26, 8;
	add.s64 	%rd16, %rd1, %rd15;
	st.global.v2.f32 	[%rd16], {%f3, %f4};
	bra.uni 	$L__BB0_7;
$L__BB0_6:
	mul.lo.s32 	%r24, %r1, %r18;
	rem.s32 	%r25, %r24, %r6;
	cvta.to.global.u64 	%rd12, %rd4;
	mul.wide.u32 	%rd13, %r25, 8;
	add.s64 	%rd14, %rd12, %rd13;
	ld.global.v2.f32 	{%f8, %f9}, [%rd14+-8];
	mul.f32 	%f10, %f3, %f8;
	mul.f32 	%f11, %f4, %f9;
	sub.f32 	%f12, %f10, %f11;
	mul.f32 	%f13, %f3, %f9;
	fma.rn.f32 	%f14, %f4, %f8, %f13;
	st.global.v2.f32 	[%rd3], {%f12, %f14};
$L__BB0_7:
	setp.lt.s32 	%p9, %r1, %r7;
	@%p9 bra 	$L__BB0_9;
	mov.f32 	%f15, 0f00000000;
	st.global.v2.f32 	[%rd3], {%f15, %f15};
$L__BB0_9:
	ret;

}
	// .globl	_Z18outputStage_kerneliiiiiP6float2S0_S0_
.visible .entry _Z18outputStage_kerneliiiiiP6float2S0_S0_(
	.param .u32 _Z18outputStage_kerneliiiiiP6float2S0_S0__param_0,
	.param .u32 _Z18outputStage_kerneliiiiiP6float2S0_S0__param_1,
	.param .u32 _Z18outputStage_kerneliiiiiP6float2S0_S0__param_2,
	.param .u32 _Z18outputStage_kerneliiiiiP6float2S0_S0__param_3,
	.param .u32 _Z18outputStage_kerneliiiiiP6float2S0_S0__param_4,
	.param .u64 .ptr .align 1 _Z18outputStage_kerneliiiiiP6float2S0_S0__param_5,
	.param .u64 .ptr .align 1 _Z18outputStage_kerneliiiiiP6float2S0_S0__param_6,
	.param .u64 .ptr .align 1 _Z18outputStage_kerneliiiiiP6float2S0_S0__param_7
)
{
	.reg .pred 	%p<30>;
	.reg .b32 	%r<178>;
	.reg .b32 	%f<184>;
	.reg .b64 	%rd<53>;

	ld.param.u32 	%r74, [_Z18outputStage_kerneliiiiiP6float2S0_S0__param_1];
	ld.param.u32 	%r76, [_Z18outputStage_kerneliiiiiP6float2S0_S0__param_3];
	ld.param.u32 	%r77, [_Z18outputStage_kerneliiiiiP6float2S0_S0__param_4];
	ld.param.u64 	%rd8, [_Z18outputStage_kerneliiiiiP6float2S0_S0__param_5];
	ld.param.u64 	%rd7, [_Z18outputStage_kerneliiiiiP6float2S0_S0__param_7];
	cvta.to.global.u64 	%rd1, %rd8;
	mov.u32 	%r78, %ntid.x;
	mov.u32 	%r79, %ctaid.x;
	mov.u32 	%r80, %tid.x;
	mad.lo.s32 	%r1, %r78, %r79, %r80;
	setp.ge.s32 	%p2, %r1, %r74;
	setp.lt.s32 	%p3, %r76, 1;
	or.pred  	%p4, %p2, %p3;
	@%p4 bra 	$L__BB1_50;
	ld.param.u32 	%r139, [_Z18outputStage_kerneliiiiiP6float2S0_S0__param_2];
	cvta.to.global.u64 	%rd2, %rd7;
	setp.le.s32 	%p5, %r74, %r139;
	mul.wide.s32 	%rd9, %r1, 8;
	add.s64 	%rd3, %rd2, %rd9;
	mul.lo.s32 	%r2, %r76, %r1;
	mul.lo.s32 	%r81, %r2, %r77;
	mul.wide.s32 	%rd10, %r81, 8;
	add.s64 	%rd4, %rd1, %rd10;
	setp.gt.s32 	%p6, %r1, -1;
	setp.lt.s32 	%p7, %r1, %r139;
	and.pred  	%p1, %p6, %p7;
	mul.lo.s32 	%r3, %r77, %r139;
	add.s32 	%r160, %r76, -1;
	mul.lo.s32 	%r5, %r77, %r76;
	@%p5 bra 	$L__BB1_33;
	mul.wide.u32 	%rd20, %r1, 8;
	add.s64 	%rd5, %rd2, %rd20;
	setp.lt.u32 	%p16, %r76, 5;
	@%p16 bra 	$L__BB1_11;
	mul.lo.s32 	%r159, %r5, %r1;
	neg.s32 	%r157, %r76;
	mov.b32 	%r158, 1;
	mov.b32 	%r156, -1;
$L__BB1_4:
	@%p1 bra 	$L__BB1_26;
	setp.ne.s32 	%p17, %r156, -1;
	@%p17 bra 	$L__BB1_7;
	ld.param.u64 	%rd49, [_Z18outputStage_kerneliiiiiP6float2S0_S0__param_6];
	ld.param.u32 	%r140, [_Z18outputStage_kerneliiiiiP6float2S0_S0__param_2];
	ld.param.u32 	%r135, [_Z18outputStage_kerneliiiiiP6float2S0_S0__param_0];
	div.s32 	%r88, %r1, %r3;
	cvt.rn.f32.s32 	%f85, %r88;
	cvt.rn.f32.s32 	%f86, %r3;
	mul.f32 	%f87, %f86, %f85;
	cvt.rn.f32.s32 	%f88, %r1;
	sub.f32 	%f89, %f88, %f87;
	cvt.rzi.s32.f32 	%r89, %f89;
	div.s32 	%r90, %r89, %r140;
	cvt.rn.f32.s32 	%f90, %r90;
	cvt.rzi.s32.f32 	%r168, %f90;
	mul.lo.s32 	%r91, %r168, %r140;
	sub.s32 	%r167, %r89, %r91;
	rem.s32 	%r92, %r168, %r77;
	mad.lo.s32 	%r93, %r167, %r76, %r76;
	add.s32 	%r94, %r93, -1;
	mad.lo.s32 	%r95, %r94, %r77, %r92;
	mul.wide.s32 	%rd21, %r95, 8;
	add.s64 	%rd22, %rd1, %rd21;
	ld.global.v2.f32 	{%f173, %f172}, [%rd22];
	cvt.rzi.s32.f32 	%r169, %f85;
	mad.lo.s32 	%r96, %r169, %r77, %r168;
	mul.lo.s32 	%r97, %r96, %r140;
	rem.s32 	%r98, %r97, %r135;
	cvta.to.global.u64 	%rd23, %rd49;
	mul.wide.s32 	%rd24, %r98, 8;
	add.s64 	%rd25, %rd23, %rd24;
	ld.global.f32 	%f91, [%rd25+-8];
	add.f32 	%f92, %f91, %f91;
	mul.f32 	%f93, %f173, %f92;
	mul.f32 	%f94, %f172, 0f00000000;
	sub.f32 	%f175, %f93, %f94;
	mul.f32 	%f95, %f172, %f92;
	fma.rn.f32 	%f174, %f173, 0f00000000, %f95;
$L__BB1_7:
	setp.eq.s32 	%p18, %r156, -1;
	add.s32 	%r99, %r158, -1;
	add.s32 	%r100, %r76, -2;
	setp.gt.s32 	%p19, %r99, %r100;
	or.pred  	%p20, %p18, %p19;
	@%p20 bra 	$L__BB1_9;
	ld.param.u64 	%rd50, [_Z18outputStage_kerneliiiiiP6float2S0_S0__param_6];
	ld.param.u32 	%r141, [_Z18outputStage_kerneliiiiiP6float2S0_S0__param_2];
	ld.param.u32 	%r136, [_Z18outputStage_kerneliiiiiP6float2S0_S0__param_0];
	rem.s32 	%r101, %r168, %r77;
	mad.lo.s32 	%r102, %r167, %r76, %r160;
	mad.lo.s32 	%r103, %r102, %r77, %r101;
	mul.wide.s32 	%rd26, %r103, 8;
	add.s64 	%rd27, %rd1, %rd26;
	ld.global.v2.f32 	{%f96, %f97}, [%rd27];
	add.f32 	%f26, %f175, %f96;
	add.f32 	%f27, %f174, %f97;
	mad.lo.s32 	%r104, %r169, %r77, %r168;
	mul.lo.s32 	%r105, %r104, %r141;
	rem.s32 	%r106, %r105, %r136;
	cvta.to.global.u64 	%rd28, %rd50;
	mul.wide.s32 	%rd29, %r106, 8;
	add.s64 	%rd30, %rd28, %rd29;
	ld.global.f32 	%f98, [%rd30+-8];
	add.f32 	%f99, %f98, %f98;
	mul.f32 	%f100, %f26, %f99;
	mul.f32 	%f101, %f27, 0f00000000;
	sub.f32 	%f102, %f100, %f101;
	mul.f32 	%f103, %f27, %f99;
	fma.rn.f32 	%f104, %f26, 0f00000000, %f103;
	sub.f32 	%f175, %f102, %f173;
	sub.f32 	%f174, %f104, %f172;
	mov.f32 	%f172, %f27;
	mov.f32 	%f173, %f26;
$L__BB1_9:
	setp.ne.s32 	%p21, %r157, -1;
	@%p21 bra 	$L__BB1_32;
	ld.param.u64 	%rd51, [_Z18outputStage_kerneliiiiiP6float2S0_S0__param_6];
	ld.param.u32 	%r142, [_Z18outputStage_kerneliiiiiP6float2S0_S0__param_2];
	ld.param.u32 	%r137, [_Z18outputStage_kerneliiiiiP6float2S0_S0__param_0];
	rem.s32 	%r107, %r168, %r77;
	mad.lo.s32 	%r108, %r5, %r167, %r107;
	mul.wide.s32 	%rd31, %r108, 8;
	add.s64 	%rd32, %rd1, %rd31;
	ld.global.v2.f32 	{%f105, %f106}, [%rd32];
	add.f32 	%f107, %f175, %f105;
	add.f32 	%f108, %f174, %f106;
	mad.lo.s32 	%r109, %r169, %r77, %r168;
	mul.lo.s32 	%r110, %r109, %r142;
	rem.s32 	%r111, %r110, %r137;
	cvta.to.global.u64 	%rd33, %rd51;
	mul.wide.s32 	%rd34, %r111, 8;
	add.s64 	%rd35, %rd33, %rd34;
	ld.global.v2.f32 	{%f109, %f110}, [%rd35+-8];
	mul.f32 	%f111, %f172, %f110;
	fma.rn.f32 	%f112, %f173, %f109, %f111;
	mul.f32 	%f113, %f172, %f109;
	mul.f32 	%f114, %f173, %f110;
	sub.f32 	%f115, %f113, %f114;
	sub.f32 	%f116, %f107, %f112;
	sub.f32 	%f117, %f108, %f115;
	st.global.v2.f32 	[%rd3], {%f116, %f117};
	bra.uni 	$L__BB1_32;
$L__BB1_11:
	neg.s32 	%r148, %r76;
	mul.lo.s32 	%r147, %r5, %r1;
	mov.b32 	%r146, 0;
	mov.u32 	%r151, %r146;
$L__BB1_12:
	@%p1 bra 	$L__BB1_19;
	cvt.rn.f32.s32 	%f1, %r1;
	setp.eq.s32 	%p25, %r151, 0;
	@%p25 bra 	$L__BB1_16;
	setp.eq.s32 	%p26, %r151, 1;
	@%p26 bra 	$L__BB1_17;
	ld.global.v2.f32 	{%f155, %f154}, [%rd3];
	bra.uni 	$L__BB1_18;
$L__BB1_16:
	ld.param.u32 	%r144, [_Z18outputStage_kerneliiiiiP6float2S0_S0__param_2];
	div.s32 	%r121, %r1, %r3;
	cvt.rn.f32.s32 	%f129, %r121;
	cvt.rn.f32.s32 	%f130, %r3;
	mul.f32 	%f131, %f130, %f129;
	sub.f32 	%f132, %f1, %f131;
	cvt.rzi.s32.f32 	%r122, %f132;
	div.s32 	%r123, %r122, %r144;
	cvt.rn.f32.s32 	%f133, %r123;
	cvt.rzi.s32.f32 	%r155, %f133;
	mul.lo.s32 	%r124, %r155, %r144;
	sub.s32 	%r154, %r122, %r124;
	rem.s32 	%r125, %r155, %r77;
	mad.lo.s32 	%r126, %r5, %r154, %r125;
	mul.wide.s32 	%rd40, %r126, 8;
	add.s64 	%rd41, %rd1, %rd40;
	ld.global.v2.f32 	{%f134, %f135}, [%rd41];
	st.global.v2.f32 	[%rd3], {%f134, %f135};
	bra.uni 	$L__BB1_25;
$L__BB1_17:
	ld.param.u32 	%r143, [_Z18outputStage_kerneliiiiiP6float2S0_S0__param_2];
	div.s32 	%r115, %r1, %r3;
	cvt.rn.f32.s32 	%f124, %r115;
	cvt.rn.f32.s32 	%f125, %r3;
	mul.f32 	%f126, %f125, %f124;
	sub.f32 	%f127, %f1, %f126;
	cvt.rzi.s32.f32 	%r116, %f127;
	div.s32 	%r117, %r116, %r143;
	cvt.rn.f32.s32 	%f128, %r117;
	cvt.rzi.s32.f32 	%r155, %f128;
	mul.lo.s32 	%r118, %r155, %r143;
	sub.s32 	%r154, %r116, %r118;
	rem.s32 	%r119, %r155, %r77;
	mad.lo.s32 	%r120, %r5, %r154, %r119;
	mul.wide.s32 	%rd38, %r120, 8;
	add.s64 	%rd39, %rd1, %rd38;
	ld.global.v2.f32 	{%f155, %f154}, [%rd39];
	st.global.v2.f32 	[%rd3], {%f155, %f154};
$L__BB1_18:
	ld.param.u64 	%rd52, [_Z18outputStage_kerneliiiiiP6float2S0_S0__param_6];
	ld.param.u32 	%r138, [_Z18outputStage_kerneliiiiiP6float2S0_S0__param_0];
	div.s32 	%r127, %r1, %r3;
	cvt.rn.f32.s32 	%f136, %r127;
	cvt.rzi.s32.f32 	%r128, %f136;
	rem.s32 	%r129, %r155, %r77;
	mad.lo.s32 	%r130, %r154, %r76, %r151;
	mad.lo.s32 	%r131, %r130, %r77, %r129;
	mul.wide.s32 	%rd42, %r131, 8;
	add.s64 	%rd43, %rd1, %rd42;
	ld.global.v2.f32 	{%f137, %f138}, [%rd43];
	mad.lo.s32 	%r132, %r128, %r77, %r155;
	mul.lo.s32 	%r133, %r146, %r132;
	rem.s32 	%r134, %r133, %r138;
	cvta.to.global.u64 	%rd44, %rd52;
	mul.wide.s32 	%rd45, %r134, 8;
	add.s64 	%rd46, %rd44, %rd45;
	ld.global.v2.f32 	{%f139, %f140}, [%rd46+-8];
	mul.f32 	%f141, %f137, %f139;
	mul.f32 	%f142, %f138, %f140;
	sub.f32 	%f143, %f141, %f142;
	mul.f32 	%f144, %f137, %f140;
	fma.rn.f32 	%f145, %f138, %f139, %f144;
	add.f32 	%f146, %f155, %f143;
	add.f32 	%f147, %f154, %f145;
	st.global.v2.f32 	[%rd3], {%f146, %f147};
	bra.uni 	$L__BB1_25;
$L__BB1_19:
	setp.eq.s32 	%p27, %r151, 0;
	@%p27 bra 	$L__BB1_22;
	setp.eq.s32 	%p28, %r151, 1;
	@%p28 bra 	$L__BB1_23;
	ld.global.v2.f32 	{%f157, %f156}, [%rd5];
	bra.uni 	$L__BB1_24;
$L__BB1_22:
	ld.global.v2.f32 	{%f148, %f149}, [%rd4];
	st.global.v2.f32 	[%rd5], {%f148, %f149};
	bra.uni 	$L__BB1_25;
$L__BB1_23:
	ld.global.v2.f32 	{%f157, %f156}, [%rd4];
	st.global.v2.f32 	[%rd5], {%f157, %f156};
$L__BB1_24:
	mul.wide.s32 	%rd47, %r147, 8;
	add.s64 	%rd48, %rd1, %rd47;
	ld.global.v2.f32 	{%f150, %f151}, [%rd48];
	add.f32 	%f152, %f150, %f157;
	add.f32 	%f153, %f151, %f156;
	st.global.v2.f32 	[%rd5], {%f152, %f153};
$L__BB1_25:
	ld.param.u32 	%r145, [_Z18outputStage_kerneliiiiiP6float2S0_S0__param_2];
	add.s32 	%r151, %r151, 1;
	add.s32 	%r148, %r148, 1;
	setp.eq.s32 	%p29, %r148, 0;
	add.s32 	%r147, %r147, %r77;
	add.s32 	%r146, %r146, %r145;
	@%p29 bra 	$L__BB1_50;
	bra.uni 	$L__BB1_12;
$L__BB1_26:
	add.s32 	%r112, %r158, -1;
	setp.eq.s32 	%p22, %r112, 0;
	@%p22 bra 	$L__BB1_29;
	setp.eq.s32 	%p23, %r112, 1;
	@%p23 bra 	$L__BB1_30;
	ld.global.v2.f32 	{%f171, %f170}, [%rd5];
	bra.uni 	$L__BB1_31;
$L__BB1_29:
	ld.global.v2.f32 	{%f118, %f119}, [%rd4];
	st.global.v2.f32 	[%rd5], {%f118, %f119};
	bra.uni 	$L__BB1_32;
$L__BB1_30:
	ld.global.v2.f32 	{%f171, %f170}, [%rd4];
	st.global.v2.f32 	[%rd5], {%f171, %f170};
$L__BB1_31:
	mul.wide.s32 	%rd36, %r159, 8;
	add.s64 	%rd37, %rd1, %rd36;
	ld.global.v2.f32 	{%f120, %f121}, [%rd37];
	add.f32 	%f122, %f120, %f171;
	add.f32 	%f123, %f121, %f170;
	st.global.v2.f32 	[%rd5], {%f122, %f123};
$L__BB1_32:
	add.s32 	%r160, %r160, -1;
	add.s32 	%r159, %r159, %r77;
	add.s32 	%r158, %r158, 1;
	add.s32 	%r157, %r157, 1;
	add.s32 	%r156, %r156, -1;
	setp.eq.s32 	%p24, %r160, -1;
	@%p24 bra 	$L__BB1_50;
	bra.uni 	$L__BB1_4;
$L__BB1_33:
	and.b32  	%r50, %r76, 3;
	setp.lt.u32 	%p8, %r76, 4;
	mov.b32 	%r177, 0;
	@%p8 bra 	$L__BB1_41;
	and.b32  	%r177, %r76, 2147483644;
	mad.lo.s32 	%r172, %r77, %r2, %r77;
	shl.b32 	%r53, %r77, 2;
	neg.s32 	%r171, %r177;
	mul.lo.s32 	%r170, %r5, %r1;
	mov.b32 	%r173, 0;
	mul.wide.s32 	%rd15, %r77, 8;
$L__BB1_35:
	setp.ne.s32 	%p9, %r173, 0;
	@%p9 bra 	$L__BB1_37;
	ld.global.v2.f32 	{%f179, %f178}, [%rd4];
	bra.uni 	$L__BB1_38;
$L__BB1_37:
	mul.wide.s32 	%rd11, %r170, 8;
	add.s64 	%rd12, %rd1, %rd11;
	ld.global.v2.f32 	{%f66, %f67}, [%rd12];
	ld.global.v2.f32 	{%f68, %f69}, [%rd3];
	add.f32 	%f179, %f66, %f68;
	add.f32 	%f178, %f67, %f69;
$L__BB1_38:
	setp.ne.s32 	%p10, %r173, 0;
	st.global.v2.f32 	[%rd3], {%f179, %f178};
	@%p10 bra 	$L__BB1_40;
	ld.global.v2.f32 	{%f179, %f178}, [%rd4];
	st.global.v2.f32 	[%rd3], {%f179, %f178};
$L__BB1_40:
	mul.wide.s32 	%rd13, %r172, 8;
	add.s64 	%rd14, %rd1, %rd13;
	ld.global.v2.f32 	{%f70, %f71}, [%rd14];
	add.f32 	%f72, %f70, %f179;
	add.f32 	%f73, %f71, %f178;
	st.global.v2.f32 	[%rd3], {%f72, %f73};
	add.s64 	%rd16, %rd14, %rd15;
	ld.global.v2.f32 	{%f74, %f75}, [%rd16];
	add.f32 	%f76, %f74, %f72;
	add.f32 	%f77, %f75, %f73;
	st.global.v2.f32 	[%rd3], {%f76, %f77};
	add.s64 	%rd17, %rd16, %rd15;
	ld.global.v2.f32 	{%f78, %f79}, [%rd17];
	add.f32 	%f80, %f78, %f76;
	add.f32 	%f81, %f79, %f77;
	st.global.v2.f32 	[%rd3], {%f80, %f81};
	add.s32 	%r173, %r173, 4;
	add.s32 	%r172, %r172, %r53;
	add.s32 	%r171, %r171, 4;
	add.s32 	%r170, %r170, %r53;
	setp.ne.s32 	%p11, %r171, 0;
	@%p11 bra 	$L__BB1_35;
$L__BB1_41:
	setp.eq.s32 	%p12, %r50, 0;
	@%p12 bra 	$L__BB1_50;
	add.s32 	%r84, %r177, %r2;
	mul.lo.s32 	%r176, %r77, %r84;
	neg.s32 	%r175, %r50;
$L__BB1_43:
	.pragma "nounroll";
	setp.eq.s32 	%p13, %r177, 0;
	@%p13 bra 	$L__BB1_46;
	setp.eq.s32 	%p14, %r177, 1;
	@%p14 bra 	$L__BB1_47;
	ld.global.v2.f32 	{%f181, %f180}, [%rd3];
	bra.uni 	$L__BB1_48;
$L__BB1_46:
	ld.global.v2.f32 	{%f182, %f183}, [%rd4];
	bra.uni 	$L__BB1_49;
$L__BB1_47:
	ld.global.v2.f32 	{%f181, %f180}, [%rd4];
	st.global.v2.f32 	[%rd3], {%f181, %f180};
$L__BB1_48:
	mul.wide.s32 	%rd18, %r176, 8;
	add.s64 	%rd19, %rd1, %rd18;
	ld.global.v2.f32 	{%f82, %f83}, [%rd19];
	add.f32 	%f182, %f82, %f181;
	add.f32 	%f183, %f83, %f180;
$L__BB1_49:
	st.global.v2.f32 	[%rd3], {%f182, %f183};
	add.s32 	%r177, %r177, 1;
	add.s32 	%r176, %r176, %r77;
	add.s32 	%r175, %r175, 1;
	setp.ne.s32 	%p15, %r175, 0;
	@%p15 bra 	$L__BB1_43;
$L__BB1_50:
	ret;

}


// ===== COMPILED SASS (sm_100) =====

	.target	sm_100

	.elftype	@"ET_EXEC"


//--------------------- .note.nv.tkinfo           --------------------------
	.section	.note.nv.tkinfo,"",@"SHT_NOTE"
	.sectionflags	@"SHF_NOTE_NV_TKINFO"
	.tkinfo
        /*0018*/ 	.word	0x00000002
        /*0030*/ 	.string	""
        /*0030*/ 	.string	"ptxas"
        /*0030*/ 	.string	"Cuda compilation tools, release 13.0, V13.0.88"
        /*0030*/ 	.string	"Build cuda_13.0.r13.0/compiler.36424714_0"
        /*0030*/ 	.string	"-arch sm_100 -m 64 "



//--------------------- .note.nv.cuinfo           --------------------------
	.section	.note.nv.cuinfo,"",@"SHT_NOTE"
	.sectionflags	@"SHF_NOTE_NV_CUINFO"
        /*0018*/ 	.short	0x0002
        /*001a*/ 	.short	0x0064
        /*001c*/ 	.short	0x0082
	.zero		2


//--------------------- .nv.info                  --------------------------
	.section	.nv.info,"",@"SHT_CUDA_INFO"
	.align	4


	//----- nvinfo : EIATTR_REGCOUNT
	.align		4
        /*0000*/ 	.byte	0x04, 0x2f
        /*0002*/ 	.short	(.L_1 - .L_0)
	.align		4
.L_0:
        /*0004*/ 	.word	index@(_Z17inputStage_kerneliiiiiP6float2S0_S0_)
        /*0008*/ 	.word	0x00000010


	//----- nvinfo : EIATTR_FRAME_SIZE
	.align		4
.L_1:
        /*000c*/ 	.byte	0x04, 0x11
        /*000e*/ 	.short	(.L_3 - .L_2)
	.align		4
.L_2:
        /*0010*/ 	.word	index@(_Z17inputStage_kerneliiiiiP6float2S0_S0_)
        /*0014*/ 	.word	0x00000000


	//----- nvinfo : EIATTR_REGCOUNT
	.align		4
.L_3:
        /*0018*/ 	.byte	0x04, 0x2f
        /*001a*/ 	.short	(.L_5 - .L_4)
	.align		4
.L_4:
        /*001c*/ 	.word	index@(_Z18outputStage_kerneliiiiiP6float2S0_S0_)
        /*0020*/ 	.word	0x00000020


	//----- nvinfo : EIATTR_FRAME_SIZE
	.align		4
.L_5:
        /*0024*/ 	.byte	0x04, 0x11
        /*0026*/ 	.short	(.L_7 - .L_6)
	.align		4
.L_6:
        /*0028*/ 	.word	index@(_Z18outputStage_kerneliiiiiP6float2S0_S0_)
        /*002c*/ 	.word	0x00000000


	//----- nvinfo : EIATTR_MIN_STACK_SIZE
	.align		4
.L_7:
        /*0030*/ 	.byte	0x04, 0x12
        /*0032*/ 	.short	(.L_9 - .L_8)
	.align		4
.L_8:
        /*0034*/ 	.word	index@(_Z18outputStage_kerneliiiiiP6float2S0_S0_)
        /*0038*/ 	.word	0x00000000


	//----- nvinfo : EIATTR_MIN_STACK_SIZE
	.align		4
.L_9:
        /*003c*/ 	.byte	0x04, 0x12
        /*003e*/ 	.short	(.L_11 - .L_10)
	.align		4
.L_10:
        /*0040*/ 	.word	index@(_Z17inputStage_kerneliiiiiP6float2S0_S0_)
        /*0044*/ 	.word	0x00000000
.L_11:


//--------------------- .nv.compat                --------------------------
	.section	.nv.compat,"",@"SHT_CUDA_COMPAT_INFO"
	.align	4
        /*0000*/ 	.byte	0x02, 0x09, 0x00, 0x00, 0x02, 0x02, 0x01, 0x00, 0x02, 0x05, 0x05, 0x00, 0x03, 0x07, 0x01, 0x01
        /*0010*/ 	.byte	0x02, 0x03, 0x00, 0x00, 0x02, 0x06, 0x01, 0x00, 0x04, 0x0b, 0x08, 0x00, 0x09, 0x00, 0x00, 0x00
        /*0020*/ 	.byte	0x00, 0x00, 0x00, 0x00


//--------------------- .nv.info._Z18outputStage_kerneliiiiiP6float2S0_S0_ --------------------------
	.section	.nv.info._Z18outputStage_kerneliiiiiP6float2S0_S0_,"",@"SHT_CUDA_INFO"
	.sectionflags	@""
	.align	4


	//----- nvinfo : EIATTR_CUDA_API_VERSION
	.align		4
        /*0000*/ 	.byte	0x04, 0x37
        /*0002*/ 	.short	(.L_13 - .L_12)
.L_12:
        /*0004*/ 	.word	0x00000082


	//----- nvinfo : EIATTR_KPARAM_INFO
	.align		4
.L_13:
        /*0008*/ 	.byte	0x04, 0x17
        /*000a*/ 	.short	(.L_15 - .L_14)
.L_14:
        /*000c*/ 	.word	0x00000000
        /*0010*/ 	.short	0x0007
        /*0012*/ 	.short	0x0028
        /*0014*/ 	.byte	0x00, 0xf5, 0x21, 0x00


	//----- nvinfo : EIATTR_KPARAM_INFO
	.align		4
.L_15:
        /*0018*/ 	.byte	0x04, 0x17
        /*001a*/ 	.short	(.L_17 - .L_16)
.L_16:
        /*001c*/ 	.word	0x00000000
        /*0020*/ 	.short	0x0006
        /*0022*/ 	.short	0x0020
        /*0024*/ 	.byte	0x00, 0xf5, 0x21, 0x00


	//----- nvinfo : EIATTR_KPARAM_INFO
	.align		4
.L_17:
        /*0028*/ 	.byte	0x04, 0x17
        /*002a*/ 	.short	(.L_19 - .L_18)
.L_18:
        /*002c*/ 	.word	0x00000000
        /*0030*/ 	.short	0x0005
        /*0032*/ 	.short	0x0018
        /*0034*/ 	.byte	0x00, 0xf5, 0x21, 0x00


	//----- nvinfo : EIATTR_KPARAM_INFO
	.align		4
.L_19:
        /*0038*/ 	.byte	0x04, 0x17
        /*003a*/ 	.short	(.L_21 - .L_20)
.L_20:
        /*003c*/ 	.word	0x00000000
        /*0040*/ 	.short	0x0004
        /*0042*/ 	.short	0x0010
        /*0044*/ 	.byte	0x00, 0xf0, 0x11, 0x00


	//----- nvinfo : EIATTR_KPARAM_INFO
	.align		4
.L_21:
        /*0048*/ 	.byte	0x04, 0x17
        /*004a*/ 	.short	(.L_23 - .L_22)
.L_22:
        /*004c*/ 	.word	0x00000000
        /*0050*/ 	.short	0x0003
        /*0052*/ 	.short	0x000c
        /*0054*/ 	.byte	0x00, 0xf0, 0x11, 0x00


	//----- nvinfo : EIATTR_KPARAM_INFO
	.align		4
.L_23:
        /*0058*/ 	.byte	0x04, 0x17
        /*005a*/ 	.short	(.L_25 - .L_24)
.L_24:
        /*005c*/ 	.word	0x00000000
        /*0060*/ 	.short	0x0002
        /*0062*/ 	.short	0x0008
        /*0064*/ 	.byte	0x00, 0xf0, 0x11, 0x00


	//----- nvinfo : EIATTR_KPARAM_INFO
	.align		4
.L_25:
        /*0068*/ 	.byte	0x04, 0x17
        /*006a*/ 	.short	(.L_27 - .L_26)
.L_26:
        /*006c*/ 	.word	0x00000000
        /*0070*/ 	.short	0x0001
        /*0072*/ 	.short	0x0004
        /*0074*/ 	.byte	0x00, 0xf0, 0x11, 0x00


	//----- nvinfo : EIATTR_KPARAM_INFO
	.align		4
.L_27:
        /*0078*/ 	.byte	0x04, 0x17
        /*007a*/ 	.short	(.L_29 - .L_28)
.L_28:
        /*007c*/ 	.word	0x00000000
        /*0080*/ 	.short	0x0000
        /*0082*/ 	.short	0x0000
        /*0084*/ 	.byte	0x00, 0xf0, 0x11, 0x00


	//----- nvinfo : EIATTR_SPARSE_MMA_MASK
	.align		4
.L_29:
        /*0088*/ 	.byte	0x03, 0x50
        /*008a*/ 	.short	0x0000


	//----- nvinfo : EIATTR_MAXREG_COUNT
	.align		4
        /*008c*/ 	.byte	0x03, 0x1b
        /*008e*/ 	.short	0x00ff


	//----- nvinfo : EIATTR_MERCURY_ISA_VERSION
	.align		4
        /*0090*/ 	.byte	0x03, 0x5f
        /*0092*/ 	.short	0x0101


	//----- nvinfo : EIATTR_VRC_CTA_INIT_COUNT
	.align		4
        /*0094*/ 	.byte	0x02, 0x4a
	.zero		1
	.zero		1


	//----- nvinfo : EIATTR_EXIT_INSTR_OFFSETS
	.align		4
        /*0098*/ 	.byte	0x04, 0x1c
        /*009a*/ 	.short	(.L_31 - .L_30)


	//   ....[0]....
.L_30:
        /*009c*/ 	.word	0x000000a0


	//   ....[1]....
        /*00a0*/ 	.word	0x00001400


	//   ....[2]....
        /*00a4*/ 	.word	0x00002680


	//   ....[3]....
        /*00a8*/ 	.word	0x00003560


	//   ....[4]....
        /*00ac*/ 	.word	0x000036e0


	//----- nvinfo : EIATTR_CRS_STACK_SIZE
	.align		4
.L_31:
        /*00b0*/ 	.byte	0x04, 0x1e
        /*00b2*/ 	.short	(.L_33 - .L_32)
.L_32:
        /*00b4*/ 	.word	0x00000000


	//----- nvinfo : EIATTR_CBANK_PARAM_SIZE
	.align		4
.L_33:
        /*00b8*/ 	.byte	0x03, 0x19
        /*00ba*/ 	.short	0x0030


	//----- nvinfo : EIATTR_PARAM_CBANK
	.align		4
        /*00bc*/ 	.byte	0x04, 0x0a
        /*00be*/ 	.short	(.L_35 - .L_34)
	.align		4
.L_34:
        /*00c0*/ 	.word	index@(.nv.constant0._Z18outputStage_kerneliiiiiP6float2S0_S0_)
        /*00c4*/ 	.short	0x0380
        /*00c6*/ 	.short	0x0030


	//----- nvinfo : EIATTR_SW_WAR
	.align		4
.L_35:
        /*00c8*/ 	.byte	0x04, 0x36
        /*00ca*/ 	.short	(.L_37 - .L_36)
.L_36:
        /*00cc*/ 	.word	0x00000008
.L_37:


//--------------------- .nv.info._Z17inputStage_kerneliiiiiP6float2S0_S0_ --------------------------
	.section	.nv.info._Z17inputStage_kerneliiiiiP6float2S0_S0_,"",@"SHT_CUDA_INFO"
	.sectionflags	@""
	.align	4


	//----- nvinfo : EIATTR_CUDA_API_VERSION
	.align		4
        /*0000*/ 	.byte	0x04, 0x37
        /*0002*/ 	.short	(.L_39 - .L_38)
.L_38:
        /*0004*/ 	.word	0x00000082


	//----- nvinfo : EIATTR_KPARAM_INFO
	.align		4
.L_39:
        /*0008*/ 	.byte	0x04, 0x17
        /*000a*/ 	.short	(.L_41 - .L_40)
.L_40:
        /*000c*/ 	.word	0x00000000
        /*0010*/ 	.short	0x0007
        /*0012*/ 	.short	0x0028
        /*0014*/ 	.byte	0x00, 0xf5, 0x21, 0x00


	//----- nvinfo : EIATTR_KPARAM_INFO
	.align		4
.L_41:
        /*0018*/ 	.byte	0x04, 0x17
        /*001a*/ 	.short	(.L_43 - .L_42)
.L_42:
        /*001c*/ 	.word	0x00000000
        /*0020*/ 	.short	0x0006
        /*0022*/ 	.short	0x0020
        /*0024*/ 	.byte	0x00, 0xf5, 0x21, 0x00


	//----- nvinfo : EIATTR_KPARAM_INFO
	.align		4
.L_43:
        /*0028*/ 	.byte	0x04, 0x17
        /*002a*/ 	.short	(.L_45 - .L_44)
.L_44:
        /*002c*/ 	.word	0x00000000
        /*0030*/ 	.short	0x0005
        /*0032*/ 	.short	0x0018
        /*0034*/ 	.byte	0x00, 0xf5, 0x21, 0x00


	//----- nvinfo : EIATTR_KPARAM_INFO
	.align		4
.L_45:
        /*0038*/ 	.byte	0x04, 0x17
        /*003a*/ 	.short	(.L_47 - .L_46)
.L_46:
        /*003c*/ 	.word	0x00000000
        /*0040*/ 	.short	0x0004
        /*0042*/ 	.short	0x0010
        /*0044*/ 	.byte	0x00, 0xf0, 0x11, 0x00


	//----- nvinfo : EIATTR_KPARAM_INFO
	.align		4
.L_47:
        /*0048*/ 	.byte	0x04, 0x17
        /*004a*/ 	.short	(.L_49 - .L_48)
.L_48:
        /*004c*/ 	.word	0x00000000
        /*0050*/ 	.short	0x0003
        /*0052*/ 	.short	0x000c
        /*0054*/ 	.byte	0x00, 0xf0, 0x11, 0x00


	//----- nvinfo : EIATTR_KPARAM_INFO
	.align		4
.L_49:
        /*0058*/ 	.byte	0x04, 0x17
        /*005a*/ 	.short	(.L_51 - .L_50)
.L_50:
        /*005c*/ 	.word	0x00000000
        /*0060*/ 	.short	0x0002
        /*0062*/ 	.short	0x0008
        /*0064*/ 	.byte	0x00, 0xf0, 0x11, 0x00


	//----- nvinfo : EIATTR_KPARAM_INFO
	.align		4
.L_51:
        /*0068*/ 	.byte	0x04, 0x17
        /*006a*/ 	.short	(.L_53 - .L_52)
.L_52:
        /*006c*/ 	.word	0x00000000
        /*0070*/ 	.short	0x0001
        /*0072*/ 	.short	0x0004
        /*0074*/ 	.byte	0x00, 0xf0, 0x11, 0x00


	//----- nvinfo : EIATTR_KPARAM_INFO
	.align		4
.L_53:
        /*0078*/ 	.byte	0x04, 0x17
        /*007a*/ 	.short	(.L_55 - .L_54)
.L_54:
        /*007c*/ 	.word	0x00000000
        /*0080*/ 	.short	0x0000
        /*0082*/ 	.short	0x0000
        /*0084*/ 	.byte	0x00, 0xf0, 0x11, 0x00


	//----- nvinfo : EIATTR_SPARSE_MMA_MASK
	.align		4
.L_55:
        /*0088*/ 	.byte	0x03, 0x50
        /*008a*/ 	.short	0x0000


	//----- nvinfo : EIATTR_MAXREG_COUNT
	.align		4
        /*008c*/ 	.byte	0x03, 0x1b
        /*008e*/ 	.short	0x00ff


	//----- nvinfo : EIATTR_MERCURY_ISA_VERSION
	.align		4
        /*0090*/ 	.byte	0x03, 0x5f
        /*0092*/ 	.short	0x0101


	//----- nvinfo : EIATTR_VRC_CTA_INIT_COUNT
	.align		4
        /*0094*/ 	.byte	0x02, 0x4a
	.zero		1
	.zero		1


	//----- nvinfo : EIATTR_EXIT_INSTR_OFFSETS
	.align		4
        /*0098*/ 	.byte	0x04, 0x1c
        /*009a*/ 	.short	(.L_57 - .L_56)


	//   ....[0]....
.L_56:
        /*009c*/ 	.word	0x000000e0


	//   ....[1]....
        /*00a0*/ 	.word	0x00000630


	//   ....[2]....
        /*00a4*/ 	.word	0x00000650


	//----- nvinfo : EIATTR_CRS_STACK_SIZE
	.align		4
.L_57:
        /*00a8*/ 	.byte	0x04, 0x1e
        /*00aa*/ 	.short	(.L_59 - .L_58)
.L_58:
        /*00ac*/ 	.word	0x00000000


	//----- nvinfo : EIATTR_CBANK_PARAM_SIZE
	.align		4
.L_59:
        /*00b0*/ 	.byte	0x03, 0x19
        /*00b2*/ 	.short	0x0030


	//----- nvinfo : EIATTR_PARAM_CBANK
	.align		4
        /*00b4*/ 	.byte	0x04, 0x0a
        /*00b6*/ 	.short	(.L_61 - .L_60)
	.align		4
.L_60:
        /*00b8*/ 	.word	index@(.nv.constant0._Z17inputStage_kerneliiiiiP6float2S0_S0_)
        /*00bc*/ 	.short	0x0380
        /*00be*/ 	.short	0x0030


	//----- nvinfo : EIATTR_SW_WAR
	.align		4
.L_61:
        /*00c0*/ 	.byte	0x04, 0x36
        /*00c2*/ 	.short	(.L_63 - .L_62)
.L_62:
        /*00c4*/ 	.word	0x00000008
.L_63:


//--------------------- .nv.callgraph             --------------------------
	.section	.nv.callgraph,"",@"SHT_CUDA_CALLGRAPH"
	.align	4
	.sectionentsize	8
	.align		4
        /*0000*/ 	.word	0x00000000
	.align		4
        /*0004*/ 	.word	0xffffffff
	.align		4
        /*0008*/ 	.word	0x00000000
	.align		4
        /*000c*/ 	.word	0xfffffffe
	.align		4
        /*0010*/ 	.word	0x00000000
	.align		4
        /*0014*/ 	.word	0xfffffffd
	.align		4
        /*0018*/ 	.word	0x00000000
	.align		4
        /*001c*/ 	.word	0xfffffffc


//--------------------- .text._Z18outputStage_kerneliiiiiP6float2S0_S0_ --------------------------
	.section	.text._Z18outputStage_kerneliiiiiP6float2S0_S0_,"ax",@progbits
	.align	128
        .global         _Z18outputStage_kerneliiiiiP6float2S0_S0_
        .type           _Z18outputStage_kerneliiiiiP6float2S0_S0_,@function
        .size           _Z18outputStage_kerneliiiiiP6float2S0_S0_,(.L_x_29 - _Z18outputStage_kerneliiiiiP6float2S0_S0_)
        .other          _Z18outputStage_kerneliiiiiP6float2S0_S0_,@"STO_CUDA_ENTRY STV_DEFAULT"
_Z18outputStage_kerneliiiiiP6float2S0_S0_:
.text._Z18outputStage_kerneliiiiiP6float2S0_S0_:
[----:B------:R-:W-:Y:S01]  /*0000*/  LDC R1, c[0x0][0x37c] ;  /* 0x0000df00ff017b82 */ /* 0x000fe20000000800 */
[----:B------:R-:W0:Y:S01]  /*0010*/  S2R R4, SR_CTAID.X ;  /* 0x0000000000047919 */ /* 0x000e220000002500 */
[----:B------:R-:W1:Y:S01]  /*0020*/  LDCU UR7, c[0x0][0x38c] ;  /* 0x00007180ff0777ac */ /* 0x000e620008000800 */
[----:B------:R-:W0:Y:S01]  /*0030*/  S2R R3, SR_TID.X ;  /* 0x0000000000037919 */ /* 0x000e220000002100 */
[----:B------:R-:W0:Y:S01]  /*0040*/  LDCU UR4, c[0x0][0x360] ;  /* 0x00006c00ff0477ac */ /* 0x000e220008000800 */
[----:B------:R-:W2:Y:S01]  /*0050*/  LDCU UR5, c[0x0][0x384] ;  /* 0x00007080ff0577ac */ /* 0x000ea20008000800 */
[----:B-1----:R-:W-:-:S06]  /*0060*/  UISETP.GE.AND UP0, UPT, UR7, 0x1, UPT ;  /* 0x000000010700788c */ /* 0x002fcc000bf06270 */
[----:B------:R-:W-:Y:S01]  /*0070*/  PLOP3.LUT P0, PT, PT, PT, UP0, 0x80, 0x8 ;  /* 0x000000000008781c */ /* 0x000fe20003f0f008 */
[----:B0-----:R-:W-:-:S05]  /*0080*/  IMAD R4, R4, UR4, R3 ;  /* 0x0000000404047c24 */ /* 0x001fca000f8e0203 */
[----:B--2---:R-:W-:-:S13]  /*0090*/  ISETP.GE.OR P0, PT, R4, UR5, !P0 ;  /* 0x0000000504007c0c */ /* 0x004fda000c706670 */
[----:B------:R-:W-:Y:S05]  /*00a0*/  @P0 EXIT ;  /* 0x000000000000094d */ /* 0x000fea0003800000 */
[----:B------:R-:W0:Y:S01]  /*00b0*/  LDCU UR9, c[0x0][0x388] ;  /* 0x00007100ff0977ac */ /* 0x000e220008000800 */
[----:B------:R-:W1:Y:S01]  /*00c0*/  LDC.64 R14, c[0x0][0x3a8] ;  /* 0x0000ea00ff0e7b82 */ /* 0x000e620000000a00 */
[C---:B------:R-:W-:Y:S01]  /*00d0*/  IMAD R5, R4.reuse, UR7, RZ ;  /* 0x0000000704057c24 */ /* 0x040fe2000f8e02ff */
[----:B------:R-:W2:Y:S01]  /*00e0*/  LDCU.64 UR14, c[0x0][0x398] ;  /* 0x00007300ff0e77ac */ /* 0x000ea20008000a00 */
[----:B------:R-:W3:Y:S01]  /*00f0*/  LDCU UR8, c[0x0][0x390] ;  /* 0x00007200ff0877ac */ /* 0x000ee20008000800 */
[----:B------:R-:W4:Y:S01]  /*0100*/  LDCU.64 UR10, c[0x0][0x358] ;  /* 0x00006b00ff0a77ac */ /* 0x000f220008000a00 */
[----:B0-----:R-:W-:Y:S01]  /*0110*/  UISETP.GT.AND UP0, UPT, UR5, UR9, UPT ;  /* 0x000000090500728c */ /* 0x001fe2000bf04270 */
[----:B--2---:R-:W-:Y:S02]  /*0120*/  MOV R6, UR14 ;  /* 0x0000000e00067c02 */ /* 0x004fe40008000f00 */
[----:B------:R-:W-:Y:S01]  /*0130*/  MOV R7, UR15 ;  /* 0x0000000f00077c02 */ /* 0x000fe20008000f00 */
[----:B-1----:R-:W-:Y:S01]  /*0140*/  IMAD.WIDE R10, R4, 0x8, R14 ;  /* 0x00000008040a7825 */ /* 0x002fe200078e020e */
[----:B---3--:R-:W-:-:S03]  /*0150*/  UIMAD UR12, UR7, UR8, URZ ;  /* 0x00000008070c72a4 */ /* 0x008fc6000f8e02ff */
[----:B------:R-:W-:-:S04]  /*0160*/  IMAD R13, R5, UR8, RZ ;  /* 0x00000008050d7c24 */ /* 0x000fc8000f8e02ff */
[----:B------:R-:W-:Y:S01]  /*0170*/  IMAD.WIDE R12, R13, 0x8, R6 ;  /* 0x000000080d0c7825 */ /* 0x000fe200078e0206 */
[----:B----4-:R-:W-:Y:S06]  /*0180*/  BRA.U !UP0, `(.L_x_0) ;  /* 0x0000002508507547 */ /* 0x010fec000b800000 */
[----:B------:R-:W-:Y:S01]  /*0190*/  UISETP.GE.U32.AND UP0, UPT, UR7, 0x5, UPT ;  /* 0x000000050700788c */ /* 0x000fe2000bf06070 */
[C---:B------:R-:W-:Y:S01]  /*01a0*/  ISETP.GE.AND P0, PT, R4.reuse, UR9, PT ;  /* 0x0000000904007c0c */ /* 0x040fe2000bf06270 */
[C---:B------:R-:W-:Y:S01]  /*01b0*/  IMAD.WIDE.U32 R14, R4.reuse, 0x8, R14 ;  /* 0x00000008040e7825 */ /* 0x040fe200078e000e */
[----:B------:R-:W-:Y:S02]  /*01c0*/  UIMAD UR9, UR9, UR8, URZ ;  /* 0x00000008090972a4 */ /* 0x000fe4000f8e02ff */
[----:B------:R-:W-:-:S04]  /*01d0*/  ISETP.GT.AND P0, PT, R4, -0x1, !P0 ;  /* 0xffffffff0400780c */ /* 0x000fc80004704270 */
[----:B------:R-:W-:Y:S09]  /*01e0*/  BRA.U !UP0, `(.L_x_1) ;  /* 0x0000001108987547 */ /* 0x000ff2000b800000 */
[----:B------:R-:W-:Y:S01]  /*01f0*/  UIADD3 UR5, UPT, UPT, UR7, -0x1, URZ ;  /* 0xffffffff07057890 */ /* 0x000fe2000fffe0ff */
[----:B------:R-:W-:Y:S01]  /*0200*/  IMAD R3, R4, UR12, RZ ;  /* 0x0000000c04037c24 */ /* 0x000fe2000f8e02ff */
[----:B------:R-:W0:Y:S04]  /*0210*/  LDCU UR15, c[0x0][0x390] ;  /* 0x00007200ff0f77ac */ /* 0x000e280008000800 */
[----:B------:R-:W-:Y:S01]  /*0220*/  IMAD.U32 R2, RZ, RZ, UR5 ;  /* 0x00000005ff027e24 */ /* 0x000fe2000f8e00ff */
[----:B------:R-:W1:Y:S01]  /*0230*/  LDCU UR14, c[0x0][0x388] ;  /* 0x00007100ff0e77ac */ /* 0x000e620008000800 */
[----:B------:R-:W2:Y:S01]  /*0240*/  LDCU UR13, c[0x0][0x38c] ;  /* 0x00007180ff0d77ac */ /* 0x000ea20008000800 */
[----:B------:R-:W-:Y:S01]  /*0250*/  UIADD3 UR4, UPT, UPT, -UR7, URZ, URZ ;  /* 0x000000ff07047290 */ /* 0x000fe2000fffe1ff */
[----:B------:R-:W-:Y:S01]  /*0260*/  UMOV UR5, 0x1 ;  /* 0x0000000100057882 */ /* 0x000fe20000000000 */
[----:B------:R-:W-:-:S10]  /*0270*/  UMOV UR6, 0xffffffff ;  /* 0xffffffff00067882 */ /* 0x000fd40000000000 */
.L_x_8:
[----:B------:R-:W-:Y:S04]  /*0280*/  BSSY.RECONVERGENT B0, `(.L_x_2) ;  /* 0x0000114000007945 */ /* 0x000fe80003800200 */
[----:B---34-:R-:W-:Y:S05]  /*0290*/  @P0 BRA `(.L_x_3) ;  /* 0x0000001000040947 */ /* 0x018fea0003800000 */
[----:B------:R-:W3:Y:S01]  /*02a0*/  LDC R0, c[0x0][0x390] ;  /* 0x0000e400ff007b82 */ /* 0x000ee20000000800 */
[----:B------:R-:W-:Y:S02]  /*02b0*/  UISETP.NE.AND UP2, UPT, UR6, -0x1, UPT ;  /* 0xffffffff0600788c */ /* 0x000fe4000bf45270 */
[----:B------:R-:W-:Y:S02]  /*02c0*/  UIADD3 UR7, UPT, UPT, UR5, -0x1, URZ ;  /* 0xffffffff05077890 */ /* 0x000fe4000fffe0ff */
[----:B--2---:R-:W-:Y:S02]  /*02d0*/  UIADD3 UR8, UPT, UPT, UR13, -0x2, URZ ;  /* 0xfffffffe0d087890 */ /* 0x004fe4000fffe0ff */
[----:B------:R-:W-:Y:S01]  /*02e0*/  UISETP.NE.AND UP1, UPT, UR4, -0x1, UPT ;  /* 0xffffffff0400788c */ /* 0x000fe2000bf25270 */
[----:B------:R-:W2:Y:S01]  /*02f0*/  LDC R22, c[0x0][0x380] ;  /* 0x0000e000ff167b82 */ /* 0x000ea20000000800 */
[----:B------:R-:W-:-:S04]  /*0300*/  UISETP.GT.AND UP0, UPT, UR7, UR8, UPT ;  /* 0x000000080700728c */ /* 0x000fc8000bf04270 */
[----:B------:R-:W-:-:S03]  /*0310*/  UISETP.EQ.OR UP0, UPT, UR6, -0x1, UP0 ;  /* 0xffffffff0600788c */ /* 0x000fc60008702670 */
[----:B------:R-:W4:Y:S01]  /*0320*/  LDC.64 R18, c[0x0][0x398] ;  /* 0x0000e600ff127b82 */ /* 0x000f220000000a00 */
[----:B------:R-:W-:Y:S07]  /*0330*/  BRA.U UP2, `(.L_x_4) ;  /* 0x0000000502dc7547 */ /* 0x000fee000b800000 */
[----:B------:R-:W-:Y:S01]  /*0340*/  IABS R6, UR9 ;  /* 0x0000000900067c13 */ /* 0x000fe20008000000 */
[----:B------:R-:W5:Y:S01]  /*0350*/  LDC R7, c[0x0][0x388] ;  /* 0x0000e200ff077b82 */ /* 0x000f620000000800 */
[-C--:B------:R-:W-:Y:S02]  /*0360*/  IABS R16, R4.reuse ;  /* 0x0000000400107213 */ /* 0x080fe40000000000 */
[----:B------:R-:W0:Y:S01]  /*0370*/  I2F.RP R5, R6 ;  /* 0x0000000600057306 */ /* 0x000e220000209400 */
[----:B------:R-:W-:Y:S02]  /*0380*/  IABS R20, UR9 ;  /* 0x0000000900147c13 */ /* 0x000fe40008000000 */
[----:B------:R-:W-:Y:S02]  /*0390*/  I2FP.F32.S32 R21, R4 ;  /* 0x0000000400157245 */ /* 0x000fe40000201400 */
[----:B--2---:R-:W-:Y:S02]  /*03a0*/  IABS R24, R22 ;  /* 0x0000001600187213 */ /* 0x004fe40000000000 */
[----:B------:R-:W-:Y:S01]  /*03b0*/  ISETP.NE.AND P5, PT, R22, RZ, PT ;  /* 0x000000ff1600720c */ /* 0x000fe20003fa5270 */
[----:B0-----:R-:W0:Y:S02]  /*03c0*/  MUFU.RCP R5, R5 ;  /* 0x0000000500057308 */ /* 0x001e240000001000 */
[----:B0-----:R-:W-:-:S02]  /*03d0*/  IADD3 R8, PT, PT, R5, 0xffffffe, RZ ;  /* 0x0ffffffe05087810 */ /* 0x001fc40007ffe0ff */
[----:B-----5:R-:W-:-:S04]  /*03e0*/  IABS R5, R7 ;  /* 0x0000000700057213 */ /* 0x020fc80000000000 */
[----:B------:R0:W2:Y:S02]  /*03f0*/  F2I.FTZ.U32.TRUNC.NTZ R9, R8 ;  /* 0x0000000800097305 */ /* 0x0000a4000021f000 */
[----:B0-----:R-:W-:Y:S01]  /*0400*/  IMAD.MOV.U32 R8, RZ, RZ, RZ ;  /* 0x000000ffff087224 */ /* 0x001fe200078e00ff */
[----:B--2---:R-:W-:-:S05]  /*0410*/  IADD3 R17, PT, PT, RZ, -R9, RZ ;  /* 0x80000009ff117210 */ /* 0x004fca0007ffe0ff */
[----:B------:R-:W-:-:S04]  /*0420*/  IMAD R17, R17, R6, RZ ;  /* 0x0000000611117224 */ /* 0x000fc800078e02ff */
[----:B------:R-:W-:Y:S01]  /*0430*/  IMAD.HI.U32 R9, R9, R17, R8 ;  /* 0x0000001109097227 */ /* 0x000fe200078e0008 */
[----:B------:R-:W-:Y:S01]  /*0440*/  IADD3 R17, PT, PT, RZ, -R20, RZ ;  /* 0x80000014ff117210 */ /* 0x000fe20007ffe0ff */
[----:B------:R-:W0:Y:S04]  /*0450*/  I2F.RP R8, R5 ;  /* 0x0000000500087306 */ /* 0x000e280000209400 */
[----:B------:R-:W-:-:S04]  /*0460*/  IMAD.HI.U32 R9, R9, R16, RZ ;  /* 0x0000001009097227 */ /* 0x000fc800078e00ff */
[----:B------:R-:W-:-:S05]  /*0470*/  IMAD R17, R9, R17, R16 ;  /* 0x0000001109117224 */ /* 0x000fca00078e0210 */
[----:B------:R-:W-:Y:S01]  /*0480*/  ISETP.GT.U32.AND P2, PT, R6, R17, PT ;  /* 0x000000110600720c */ /* 0x000fe20003f44070 */
[----:B0-----:R-:W0:-:S12]  /*0490*/  MUFU.RCP R8, R8 ;  /* 0x0000000800087308 */ /* 0x001e180000001000 */
[-C--:B------:R-:W-:Y:S01]  /*04a0*/  @!P2 IADD3 R17, PT, PT, R17, -R6.reuse, RZ ;  /* 0x800000061111a210 */ /* 0x080fe20007ffe0ff */
[----:B------:R-:W-:Y:S01]  /*04b0*/  @!P2 VIADD R9, R9, 0x1 ;  /* 0x000000010909a836 */ /* 0x000fe20000000000 */
[----:B------:R-:W-:Y:S02]  /*04c0*/  ISETP.NE.AND P2, PT, RZ, UR9, PT ;  /* 0x00000009ff007c0c */ /* 0x000fe4000bf45270 */
[----:B------:R-:W-:Y:S02]  /*04d0*/  ISETP.GE.U32.AND P1, PT, R17, R6, PT ;  /* 0x000000061100720c */ /* 0x000fe40003f26070 */
[----:B------:R-:W-:Y:S02]  /*04e0*/  LOP3.LUT R6, R4, UR9, RZ, 0x3c, !PT ;  /* 0x0000000904067c12 */ /* 0x000fe4000f8e3cff */
[----:B------:R-:W-:Y:S02]  /*04f0*/  I2FP.F32.S32 R17, UR9 ;  /* 0x0000000900117c45 */ /* 0x000fe40008201400 */
[----:B------:R-:W-:-:S07]  /*0500*/  ISETP.GE.AND P3, PT, R6, RZ, PT ;  /* 0x000000ff0600720c */ /* 0x000fce0003f66270 */
[----:B------:R-:W-:-:S04]  /*0510*/  @P1 IADD3 R9, PT, PT, R9, 0x1, RZ ;  /* 0x0000000109091810 */ /* 0x000fc80007ffe0ff */
[----:B------:R-:W-:Y:S02]  /*0520*/  MOV R16, R9 ;  /* 0x0000000900107202 */ /* 0x000fe40000000f00 */
[----:B0-----:R-:W-:Y:S01]  /*0530*/  IADD3 R9, PT, PT, R8, 0xffffffe, RZ ;  /* 0x0ffffffe08097810 */ /* 0x001fe20007ffe0ff */
[----:B------:R-:W-:Y:S02]  /*0540*/  IMAD.MOV.U32 R8, RZ, RZ, RZ ;  /* 0x000000ffff087224 */ /* 0x000fe400078e00ff */
[----:B------:R-:W-:Y:S01]  /*0550*/  @!P3 IMAD.MOV R16, RZ, RZ, -R16 ;  /* 0x000000ffff10b224 */ /* 0x000fe200078e0a10 */
[----:B------:R-:W-:Y:S02]  /*0560*/  @!P2 LOP3.LUT R16, RZ, UR9, RZ, 0x33, !PT ;  /* 0x00000009ff10ac12 */ /* 0x000fe4000f8e33ff */
[----:B------:R-:W0:Y:S02]  /*0570*/  F2I.FTZ.U32.TRUNC.NTZ R9, R9 ;  /* 0x0000000900097305 */ /* 0x000e24000021f000 */
[----:B------:R-:W-:-:S05]  /*0580*/  I2FP.F32.S32 R16, R16 ;  /* 0x0000001000107245 */ /* 0x000fca0000201400 */
[----:B------:R-:W-:-:S04]  /*0590*/  FFMA R17, R16, -R17, R21 ;  /* 0x8000001110117223 */ /* 0x000fc80000000015 */
[----:B------:R-:W2:Y:S01]  /*05a0*/  F2I.TRUNC.NTZ R20, R17 ;  /* 0x0000001100147305 */ /* 0x000ea2000020f100 */
[----:B0-----:R-:W-:-:S05]  /*05b0*/  IADD3 R6, PT, PT, RZ, -R9, RZ ;  /* 0x80000009ff067210 */ /* 0x001fca0007ffe0ff */
[----:B------:R-:W-:-:S04]  /*05c0*/  IMAD R21, R6, R5, RZ ;  /* 0x0000000506157224 */ /* 0x000fc800078e02ff */
[----:B------:R-:W-:Y:S01]  /*05d0*/  IMAD.HI.U32 R6, R9, R21, R8 ;  /* 0x0000001509067227 */ /* 0x000fe200078e0008 */
[----:B---3--:R-:W-:Y:S02]  /*05e0*/  IABS R21, R0 ;  /* 0x0000000000157213 */ /* 0x008fe40000000000 */
[----:B--2---:R-:W-:Y:S02]  /*05f0*/  IABS R23, R20 ;  /* 0x0000001400177213 */ /* 0x004fe40000000000 */
[----:B------:R-:W0:Y:S02]  /*0600*/  I2F.RP R17, R21 ;  /* 0x0000001500117306 */ /* 0x000e240000209400 */
[----:B------:R-:W-:Y:S02]  /*0610*/  MOV R8, R23 ;  /* 0x0000001700087202 */ /* 0x000fe40000000f00 */
[----:B------:R-:W-:-:S03]  /*0620*/  MOV R23, R24 ;  /* 0x0000001800177202 */ /* 0x000fc60000000f00 */
[----:B------:R-:W-:Y:S01]  /*0630*/  IMAD.HI.U32 R6, R6, R8, RZ ;  /* 0x0000000806067227 */ /* 0x000fe200078e00ff */
[----:B------:R-:W2:Y:S03]  /*0640*/  I2F.RP R24, R23 ;  /* 0x0000001700187306 */ /* 0x000ea60000209400 */
[----:B------:R-:W-:-:S04]  /*0650*/  IMAD.MOV R9, RZ, RZ, -R6 ;  /* 0x000000ffff097224 */ /* 0x000fc800078e0a06 */
[C---:B------:R-:W-:Y:S01]  /*0660*/  IMAD R8, R5.reuse, R9, R8 ;  /* 0x0000000905087224 */ /* 0x040fe200078e0208 */
[----:B0-----:R-:W-:Y:S04]  /*0670*/  MUFU.RCP R17, R17 ;  /* 0x0000001100117308 */ /* 0x001fe80000001000 */
[----:B------:R-:W-:-:S04]  /*0680*/  ISETP.GT.U32.AND P2, PT, R5, R8, PT ;  /* 0x000000080500720c */ /* 0x000fc80003f44070 */
[----:B--2---:R-:W0:Y:S09]  /*0690*/  MUFU.RCP R24, R24 ;  /* 0x0000001800187308 */ /* 0x004e320000001000 */
[----:B------:R-:W-:Y:S01]  /*06a0*/  @!P2 IADD3 R8, PT, PT, R8, -R5, RZ ;  /* 0x800000050808a210 */ /* 0x000fe20007ffe0ff */
[----:B------:R-:W-:Y:S01]  /*06b0*/  @!P2 VIADD R6, R6, 0x1 ;  /* 0x000000010606a836 */ /* 0x000fe20000000000 */
[----:B------:R-:W-:-:S02]  /*06c0*/  ISETP.NE.AND P2, PT, R7, RZ, PT ;  /* 0x000000ff0700720c */ /* 0x000fc40003f45270 */
[----:B------:R-:W-:Y:S02]  /*06d0*/  ISETP.GE.U32.AND P1, PT, R8, R5, PT ;  /* 0x000000050800720c */ /* 0x000fe40003f26070 */
[----:B------:R-:W-:Y:S02]  /*06e0*/  LOP3.LUT R5, R20, R7, RZ, 0x3c, !PT ;  /* 0x0000000714057212 */ /* 0x000fe400078e3cff */
[----:B0-----:R-:W-:Y:S02]  /*06f0*/  IADD3 R9, PT, PT, R24, 0xffffffe, RZ ;  /* 0x0ffffffe18097810 */ /* 0x001fe40007ffe0ff */
[----:B------:R-:W-:Y:S02]  /*0700*/  ISETP.GE.AND P3, PT, R5, RZ, PT ;  /* 0x000000ff0500720c */ /* 0x000fe40003f66270 */
[----:B------:R-:W-:Y:S01]  /*0710*/  IADD3 R8, PT, PT, R17, 0xffffffe, RZ ;  /* 0x0ffffffe11087810 */ /* 0x000fe20007ffe0ff */
[----:B------:R0:W-:Y:S04]  /*0720*/  F2I.TRUNC.NTZ R5, R16 ;  /* 0x0000001000057305 */ /* 0x0001e8000020f100 */
[----:B------:R-:W-:-:S04]  /*0730*/  @P1 IADD3 R6, PT, PT, R6, 0x1, RZ ;  /* 0x0000000106061810 */ /* 0x000fc80007ffe0ff */
[----:B------:R-:W2:Y:S01]  /*0740*/  F2I.FTZ.U32.TRUNC.NTZ R9, R9 ;  /* 0x0000000900097305 */ /* 0x000ea2000021f000 */
[----:B0-----:R-:W-:Y:S02]  /*0750*/  HFMA2 R16, -RZ, RZ, 0, 0 ;  /* 0x00000000ff107431 */ /* 0x001fe400000001ff */
[----:B------:R-:W-:Y:S01]  /*0760*/  @!P3 IMAD.MOV R6, RZ, RZ, -R6 ;  /* 0x000000ffff06b224 */ /* 0x000fe200078e0a06 */
[----:B------:R-:W-:-:S04]  /*0770*/  @!P2 LOP3.LUT R6, RZ, R7, RZ, 0x33, !PT ;  /* 0x00000007ff06a212 */ /* 0x000fc800078e33ff */
[----:B------:R-:W-:Y:S01]  /*0780*/  I2FP.F32.S32 R6, R6 ;  /* 0x0000000600067245 */ /* 0x000fe20000201400 */
[----:B------:R0:W3:Y:S01]  /*0790*/  F2I.FTZ.U32.TRUNC.NTZ R17, R8 ;  /* 0x0000000800117305 */ /* 0x0000e2000021f000 */
[----:B--2---:R-:W-:-:S07]  /*07a0*/  IADD3 R26, PT, PT, RZ, -R9, RZ ;  /* 0x80000009ff1a7210 */ /* 0x004fce0007ffe0ff */
[----:B------:R-:W2:Y:S01]  /*07b0*/  F2I.TRUNC.NTZ R6, R6 ;  /* 0x0000000600067305 */ /* 0x000ea2000020f100 */
[----:B0-----:R-:W-:Y:S02]  /*07c0*/  IMAD.MOV.U32 R8, RZ, RZ, RZ ;  /* 0x000000ffff087224 */ /* 0x001fe400078e00ff */
[----:B------:R-:W-:Y:S02]  /*07d0*/  IMAD R25, R26, R23, RZ ;  /* 0x000000171a197224 */ /* 0x000fe400078e02ff */
[----:B------:R-:W0:Y:S01]  /*07e0*/  LDC R26, c[0x0][0x38c] ;  /* 0x0000e300ff1a7b82 */ /* 0x000e220000000800 */
[----:B---3--:R-:W-:Y:S01]  /*07f0*/  IADD3 R24, PT, PT, RZ, -R17, RZ ;  /* 0x80000011ff187210 */ /* 0x008fe20007ffe0ff */
[----:B------:R-:W-:-:S04]  /*0800*/  IMAD.HI.U32 R8, R9, R25, R8 ;  /* 0x0000001909087227 */ /* 0x000fc800078e0008 */
[----:B------:R-:W-:Y:S02]  /*0810*/  IMAD R9, R24, R21, RZ ;  /* 0x0000001518097224 */ /* 0x000fe400078e02ff */
[----:B--2---:R-:W-:Y:S01]  /*0820*/  IMAD R24, R5, R0, R6 ;  /* 0x0000000005187224 */ /* 0x004fe200078e0206 */
[----:B------:R-:W-:Y:S01]  /*0830*/  ISETP.GE.AND P3, PT, R6, RZ, PT ;  /* 0x000000ff0600720c */ /* 0x000fe20003f66270 */
[----:B------:R-:W-:Y:S01]  /*0840*/  IMAD.HI.U32 R16, R17, R9, R16 ;  /* 0x0000000911107227 */ /* 0x000fe200078e0010 */
[----:B------:R-:W-:-:S03]  /*0850*/  IABS R17, R6 ;  /* 0x0000000600117213 */ /* 0x000fc60000000000 */
[----:B------:R-:W-:Y:S02]  /*0860*/  IMAD R9, R24, R7, RZ ;  /* 0x0000000718097224 */ /* 0x000fe400078e02ff */
[----:B------:R-:W-:-:S03]  /*0870*/  IMAD.HI.U32 R16, R16, R17, RZ ;  /* 0x0000001110107227 */ /* 0x000fc600078e00ff */
[----:B------:R-:W-:Y:S02]  /*0880*/  IABS R24, R9 ;  /* 0x0000000900187213 */ /* 0x000fe40000000000 */
[----:B------:R-:W-:-:S03]  /*0890*/  IADD3 R16, PT, PT, -R16, RZ, RZ ;  /* 0x000000ff10107210 */ /* 0x000fc60007ffe1ff */
[----:B------:R-:W-:-:S04]  /*08a0*/  IMAD.HI.U32 R8, R8, R24, RZ ;  /* 0x0000001808087227 */ /* 0x000fc800078e00ff */
[----:B------:R-:W-:Y:S01]  /*08b0*/  IMAD R16, R21, R16, R17 ;  /* 0x0000001015107224 */ /* 0x000fe200078e0211 */
[----:B------:R-:W-:Y:S01]  /*08c0*/  IADD3 R17, PT, PT, -R6, RZ, RZ ;  /* 0x000000ff06117210 */ /* 0x000fe20007ffe1ff */
[----:B------:R-:W-:-:S03]  /*08d0*/  IMAD.MOV R8, RZ, RZ, -R8 ;  /* 0x000000ffff087224 */ /* 0x000fc600078e0a08 */
[----:B------:R-:W-:Y:S01]  /*08e0*/  ISETP.GT.U32.AND P1, PT, R21, R16, PT ;  /* 0x000000101500720c */ /* 0x000fe20003f24070 */
[----:B------:R-:W-:Y:S02]  /*08f0*/  IMAD R24, R23, R8, R24 ;  /* 0x0000000817187224 */ /* 0x000fe400078e0218 */
[----:B------:R-:W-:-:S03]  /*0900*/  IMAD R7, R7, R17, R20 ;  /* 0x0000001107077224 */ /* 0x000fc600078e0214 */
[----:B------:R-:W-:Y:S01]  /*0910*/  ISETP.GT.U32.AND P2, PT, R23, R24, PT ;  /* 0x000000181700720c */ /* 0x000fe20003f44070 */
[----:B0-----:R-:W-:-:S05]  /*0920*/  IMAD R17, R7, R26, R26 ;  /* 0x0000001a07117224 */ /* 0x001fca00078e021a */
[----:B------:R-:W-:Y:S02]  /*0930*/  IADD3 R17, PT, PT, R17, -0x1, RZ ;  /* 0xffffffff11117810 */ /* 0x000fe40007ffe0ff */
[----:B------:R-:W-:-:S04]  /*0940*/  @!P1 IADD3 R16, PT, PT, R16, -R21, RZ ;  /* 0x8000001510109210 */ /* 0x000fc80007ffe0ff */
[----:B------:R-:W-:Y:S02]  /*0950*/  ISETP.GT.U32.AND P4, PT, R21, R16, PT ;  /* 0x000000101500720c */ /* 0x000fe40003f84070 */
[----:B------:R-:W-:Y:S02]  /*0960*/  @!P2 IADD3 R24, PT, PT, R24, -R23, RZ ;  /* 0x800000171818a210 */ /* 0x000fe40007ffe0ff */
[----:B------:R-:W-:Y:S02]  /*0970*/  ISETP.GE.AND P2, PT, R9, RZ, PT ;  /* 0x000000ff0900720c */ /* 0x000fe40003f46270 */
[----:B------:R-:W0:Y:S01]  /*0980*/  LDC.64 R8, c[0x0][0x3a0] ;  /* 0x0000e800ff087b82 */ /* 0x000e220000000a00 */
[----:B------:R-:W-:-:S06]  /*0990*/  ISETP.GT.U32.AND P1, PT, R23, R24, PT ;  /* 0x000000181700720c */ /* 0x000fcc0003f24070 */
[----:B------:R-:W-:Y:S01]  /*09a0*/  @!P4 IMAD.IADD R16, R16, 0x1, -R21 ;  /* 0x000000011010c824 */ /* 0x000fe200078e0a15 */
[----:B------:R-:W-:-:S03]  /*09b0*/  ISETP.NE.AND P4, PT, R0, RZ, PT ;  /* 0x000000ff0000720c */ /* 0x000fc60003f85270 */
[----:B------:R-:W-:-:S03]  /*09c0*/  @!P3 IMAD.MOV R16, RZ, RZ, -R16 ;  /* 0x000000ffff10b224 */ /* 0x000fc600078e0a10 */
[----:B------:R-:W-:-:S04]  /*09d0*/  @!P1 IADD3 R24, PT, PT, R24, -R23, RZ ;  /* 0x8000001718189210 */ /* 0x000fc80007ffe0ff */
[----:B------:R-:W-:Y:S02]  /*09e0*/  @!P2 IADD3 R24, PT, PT, -R24, RZ, RZ ;  /* 0x000000ff1818a210 */ /* 0x000fe40007ffe1ff */
[----:B------:R-:W-:Y:S02]  /*09f0*/  @!P5 LOP3.LUT R24, RZ, R22, RZ, 0x33, !PT ;  /* 0x00000016ff18d212 */ /* 0x000fe400078e33ff */
[----:B------:R-:W-:-:S03]  /*0a00*/  @!P4 LOP3.LUT R16, RZ, R0, RZ, 0x33, !PT ;  /* 0x00000000ff10c212 */ /* 0x000fc600078e33ff */
[----:B0-----:R-:W-:-:S04]  /*0a10*/  IMAD.WIDE R24, R24, 0x8, R8 ;  /* 0x0000000818187825 */ /* 0x001fc800078e0208 */
[----:B------:R-:W-:Y:S02]  /*0a20*/  IMAD R17, R17, R0, R16 ;  /* 0x0000000011117224 */ /* 0x000fe400078e0210 */
[----:B------:R-:W2:Y:S02]  /*0a30*/  LDG.E R24, desc[UR10][R24.64+-0x8] ;  /* 0xfffff80a18187981 */ /* 0x000ea4000c1e1900 */
[----:B----4-:R-:W-:-:S06]  /*0a40*/  IMAD.WIDE R16, R17, 0x8, R18 ;  /* 0x0000000811107825 */ /* 0x010fcc00078e0212 */
[----:B------:R-:W3:Y:S01]  /*0a50*/  LDG.E.64 R16, desc[UR10][R16.64] ;  /* 0x0000000a10107981 */ /* 0x000ee2000c1e1b00 */
[----:B--2---:R-:W-:Y:S01]  /*0a60*/  FADD R9, R24, R24 ;  /* 0x0000001818097221 */ /* 0x004fe20000000000 */
[----:B---3--:R-:W-:-:S03]  /*0a70*/  FMUL R23, RZ, R17 ;  /* 0x00000011ff177220 */ /* 0x008fc60000400000 */
[-C--:B------:R-:W-:Y:S01]  /*0a80*/  FMUL R21, R17, R9.reuse ;  /* 0x0000000911157220 */ /* 0x080fe20000400000 */
[----:B------:R-:W-:-:S03]  /*0a90*/  FFMA R9, R16, R9, -R23 ;  /* 0x0000000910097223 */ /* 0x000fc60000000817 */
[----:B------:R-:W-:-:S07]  /*0aa0*/  FFMA R8, RZ, R16, R21 ;  /* 0x00000010ff087223 */ /* 0x000fce0000000015 */
.L_x_4:
[----:B------:R-:W-:Y:S05]  /*0ab0*/  BRA.U UP0, `(.L_x_5) ;  /* 0x0000000100fc7547 */ /* 0x000fea000b800000 */
[----:B---3--:R-:W-:Y:S02]  /*0ac0*/  IABS R23, R0 ;  /* 0x0000000000177213 */ /* 0x008fe40000000000 */
[----:B------:R-:W-:Y:S02]  /*0ad0*/  ISETP.GE.AND P2, PT, R6, RZ, PT ;  /* 0x000000ff0600720c */ /* 0x000fe40003f46270 */
[----:B------:R-:W3:Y:S01]  /*0ae0*/  I2F.RP R24, R23 ;  /* 0x0000001700187306 */ /* 0x000ee20000209400 */
[----:B------:R-:W-:-:S07]  /*0af0*/  ISETP.NE.AND P3, PT, R0, RZ, PT ;  /* 0x000000ff0000720c */ /* 0x000fce0003f65270 */
[----:B---3--:R-:W3:Y:S02]  /*0b00*/  MUFU.RCP R24, R24 ;  /* 0x0000001800187308 */ /* 0x008ee40000001000 */
[----:B---3--:R-:W-:Y:S01]  /*0b10*/  VIADD R20, R24, 0xffffffe ;  /* 0x0ffffffe18147836 */ /* 0x008fe20000000000 */
[----:B--2---:R-:W-:-:S05]  /*0b20*/  IABS R24, R22 ;  /* 0x0000001600187213 */ /* 0x004fca0000000000 */
[----:B------:R2:W3:Y:S08]  /*0b30*/  F2I.FTZ.U32.TRUNC.NTZ R21, R20 ;  /* 0x0000001400157305 */ /* 0x0004f0000021f000 */
[----:B------:R-:W5:Y:S01]  /*0b40*/  I2F.RP R27, R24 ;  /* 0x00000018001b7306 */ /* 0x000f620000209400 */
[----:B--2---:R-:W-:Y:S02]  /*0b50*/  MOV R20, RZ ;  /* 0x000000ff00147202 */ /* 0x004fe40000000f00 */
[----:B---3--:R-:W-:-:S05]  /*0b60*/  IADD3 R26, PT, PT, RZ, -R21, RZ ;  /* 0x80000015ff1a7210 */ /* 0x008fca0007ffe0ff */
[----:B------:R-:W-:Y:S01]  /*0b70*/  IMAD R25, R26, R23, RZ ;  /* 0x000000171a197224 */ /* 0x000fe200078e02ff */
[----:B------:R-:W-:Y:S01]  /*0b80*/  IABS R26, R6 ;  /* 0x00000006001a7213 */ /* 0x000fe20000000000 */
[----:B-----5:R-:W2:Y:S02]  /*0b90*/  MUFU.RCP R27, R27 ;  /* 0x0000001b001b7308 */ /* 0x020ea40000001000 */
[----:B------:R-:W-:-:S04]  /*0ba0*/  IMAD.HI.U32 R25, R21, R25, R20 ;  /* 0x0000001915197227 */ /* 0x000fc800078e0014 */
[----:B------:R-:W-:Y:S02]  /*0bb0*/  IMAD R20, R7, UR13, R2 ;  /* 0x0000000d07147c24 */ /* 0x000fe4000f8e0202 */
[----:B------:R-:W-:-:S04]  /*0bc0*/  IMAD.HI.U32 R25, R25, R26, RZ ;  /* 0x0000001a19197227 */ /* 0x000fc800078e00ff */
[----:B------:R-:W-:-:S04]  /*0bd0*/  IMAD.MOV R25, RZ, RZ, -R25 ;  /* 0x000000ffff197224 */ /* 0x000fc800078e0a19 */
[----:B------:R-:W-:Y:S01]  /*0be0*/  IMAD R26, R23, R25, R26 ;  /* 0x00000019171a7224 */ /* 0x000fe200078e021a */
[----:B--2---:R-:W-:-:S04]  /*0bf0*/  IADD3 R21, PT, PT, R27, 0xffffffe, RZ ;  /* 0x0ffffffe1b157810 */ /* 0x004fc80007ffe0ff */
[----:B------:R-:W-:Y:S02]  /*0c00*/  ISETP.GT.U32.AND P1, PT, R23, R26, PT ;  /* 0x0000001a1700720c */ /* 0x000fe40003f24070 */
[----:B------:R-:W2:Y:S11]  /*0c10*/  F2I.FTZ.U32.TRUNC.NTZ R21, R21 ;  /* 0x0000001500157305 */ /* 0x000eb6000021f000 */
[----:B------:R-:W-:-:S04]  /*0c20*/  @!P1 IADD3 R26, PT, PT, R26, -R23, RZ ;  /* 0x800000171a1a9210 */ /* 0x000fc80007ffe0ff */
[----:B------:R-:W-:Y:S02]  /*0c30*/  ISETP.GT.U32.AND P1, PT, R23, R26, PT ;  /* 0x0000001a1700720c */ /* 0x000fe40003f24070 */
[----:B--2---:R-:W-:-:S05]  /*0c40*/  IADD3 R25, PT, PT, RZ, -R21, RZ ;  /* 0x80000015ff197210 */ /* 0x004fca0007ffe0ff */
[----:B------:R-:W-:-:S06]  /*0c50*/  IMAD R25, R25, R24, RZ ;  /* 0x0000001819197224 */ /* 0x000fcc00078e02ff */
[----:B------:R-:W-:-:S05]  /*0c60*/  @!P1 IMAD.IADD R26, R26, 0x1, -R23 ;  /* 0x000000011a1a9824 */ /* 0x000fca00078e0a17 */
[----:B------:R-:W-:-:S05]  /*0c70*/  MOV R23, R26 ;  /* 0x0000001a00177202 */ /* 0x000fca0000000f00 */
[----:B------:R-:W-:Y:S01]  /*0c80*/  @!P2 IMAD.MOV R23, RZ, RZ, -R23 ;  /* 0x000000ffff17a224 */ /* 0x000fe200078e0a17 */
[----:B------:R-:W-:-:S05]  /*0c90*/  @!P3 LOP3.LUT R23, RZ, R0, RZ, 0x33, !PT ;  /* 0x00000000ff17b212 */ /* 0x000fca00078e33ff */
[----:B------:R-:W-:Y:S02]  /*0ca0*/  IMAD R23, R20, R0, R23 ;  /* 0x0000000014177224 */ /* 0x000fe400078e0217 */
[----:B------:R-:W-:Y:S02]  /*0cb0*/  HFMA2 R20, -RZ, RZ, 0, 0 ;  /* 0x00000000ff147431 */ /* 0x000fe400000001ff */
[----:B----4-:R-:W-:-:S06]  /*0cc0*/  IMAD.WIDE R18, R23, 0x8, R18 ;  /* 0x0000000817127825 */ /* 0x010fcc00078e0212 */
[----:B------:R-:W2:Y:S01]  /*0cd0*/  LDG.E.64 R18, desc[UR10][R18.64] ;  /* 0x0000000a12127981 */ /* 0x000ea2000c1e1b00 */
[----:B------:R-:W-:-:S04]  /*0ce0*/  IMAD.HI.U32 R25, R21, R25, R20 ;  /* 0x0000001915197227 */ /* 0x000fc800078e0014 */
[----:B------:R-:W-:-:S04]  /*0cf0*/  IMAD R20, R5, R0, R6 ;  /* 0x0000000005147224 */ /* 0x000fc800078e0206 */
[----:B-1----:R-:W-:-:S05]  /*0d00*/  IMAD R20, R20, UR14, RZ ;  /* 0x0000000e14147c24 */ /* 0x002fca000f8e02ff */
[----:B------:R-:W-:Y:S02]  /*0d10*/  IABS R21, R20 ;  /* 0x0000001400157213 */ /* 0x000fe40000000000 */
[----:B------:R-:W-:-:S03]  /*0d20*/  ISETP.GE.AND P2, PT, R20, RZ, PT ;  /* 0x000000ff1400720c */ /* 0x000fc60003f46270 */
[----:B------:R-:W-:-:S05]  /*0d30*/  IMAD.HI.U32 R25, R25, R21, RZ ;  /* 0x0000001519197227 */ /* 0x000fca00078e00ff */
[----:B------:R-:W-:-:S05]  /*0d40*/  IADD3 R25, PT, PT, -R25, RZ, RZ ;  /* 0x000000ff19197210 */ /* 0x000fca0007ffe1ff */
[C---:B------:R-:W-:Y:S02]  /*0d50*/  IMAD R25, R24.reuse, R25, R21 ;  /* 0x0000001918197224 */ /* 0x040fe400078e0215 */
[----:B------:R-:W1:Y:S03]  /*0d60*/  LDC.64 R20, c[0x0][0x3a0] ;  /* 0x0000e800ff147b82 */ /* 0x000e660000000a00 */
[----:B------:R-:W-:-:S13]  /*0d70*/  ISETP.GT.U32.AND P1, PT, R24, R25, PT ;  /* 0x000000191800720c */ /* 0x000fda0003f24070 */
[----:B------:R-:W-:-:S05]  /*0d80*/  @!P1 IMAD.IADD R25, R25, 0x1, -R24 ;  /* 0x0000000119199824 */ /* 0x000fca00078e0a18 */
[----:B------:R-:W-:-:S13]  /*0d90*/  ISETP.GT.U32.AND P1, PT, R24, R25, PT ;  /* 0x000000191800720c */ /* 0x000fda0003f24070 */
[----:B------:R-:W-:Y:S02]  /*0da0*/  @!P1 IADD3 R25, PT, PT, R25, -R24, RZ ;  /* 0x8000001819199210 */ /* 0x000fe40007ffe0ff */
[----:B------:R-:W-:Y:S02]  /*0db0*/  ISETP.NE.AND P1, PT, R22, RZ, PT ;  /* 0x000000ff1600720c */ /* 0x000fe40003f25270 */
[----:B------:R-:W-:-:S11]  /*0dc0*/  @!P2 IADD3 R25, PT, PT, -R25, RZ, RZ ;  /* 0x000000ff1919a210 */ /* 0x000fd60007ffe1ff */
[----:B------:R-:W-:-:S05]  /*0dd0*/  @!P1 LOP3.LUT R25, RZ, R22, RZ, 0x33, !PT ;  /* 0x00000016ff199212 */ /* 0x000fca00078e33ff */
[----:B-1----:R-:W-:-:S06]  /*0de0*/  IMAD.WIDE R20, R25, 0x8, R20 ;  /* 0x0000000819147825 */ /* 0x002fcc00078e0214 */
[----:B------:R-:W3:Y:S01]  /*0df0*/  LDG.E R20, desc[UR10][R20.64+-0x8] ;  /* 0xfffff80a14147981 */ /* 0x000ee2000c1e1900 */
[----:B--2---:R-:W-:Y:S01]  /*0e00*/  FADD R23, R8, R19 ;  /* 0x0000001308177221 */ /* 0x004fe20000000000 */
[----:B------:R-:W-:-:S03]  /*0e10*/  FADD R24, R9, R18 ;  /* 0x0000001209187221 */ /* 0x000fc60000000000 */
[----:B------:R-:W-:Y:S01]  /*0e20*/  FMUL R9, RZ, R23 ;  /* 0x00000017ff097220 */ /* 0x000fe20000400000 */
[----:B---3--:R-:W-:-:S04]  /*0e30*/  FADD R22, R20, R20 ;  /* 0x0000001414167221 */ /* 0x008fc80000000000 */
[-C--:B------:R-:W-:Y:S01]  /*0e40*/  FMUL R8, R23, R22.reuse ;  /* 0x0000001617087220 */ /* 0x080fe20000400000 */
[----:B------:R-:W-:-:S03]  /*0e50*/  FFMA R9, R24, R22, -R9 ;  /* 0x0000001618097223 */ /* 0x000fc60000000809 */
[-C--:B------:R-:W-:Y:S01]  /*0e60*/  FFMA R8, RZ, R24.reuse, R8 ;  /* 0x00000018ff087223 */ /* 0x080fe20000000008 */
[----:B------:R-:W-:Y:S01]  /*0e70*/  FADD R9, -R16, R9 ;  /* 0x0000000910097221 */ /* 0x000fe20000000100 */
[----:B------:R-:W-:Y:S02]  /*0e80*/  MOV R16, R24 ;  /* 0x0000001800107202 */ /* 0x000fe40000000f00 */
[----:B------:R-:W-:Y:S01]  /*0e90*/  FADD R8, -R17, R8 ;  /* 0x0000000811087221 */ /* 0x000fe20000000100 */
[----:B------:R-:W-:-:S07]  /*0ea0*/  IMAD.MOV.U32 R17, RZ, RZ, R23 ;  /* 0x000000ffff117224 */ /* 0x000fce00078e0017 */
.L_x_5:
[----:B------:R-:W-:Y:S05]  /*0eb0*/  BRA.U UP1, `(.L_x_6) ;  /* 0x0000000501407547 */ /* 0x000fea000b800000 */
[----:B------:R-:W2:Y:S01]  /*0ec0*/  LDC R24, c[0x0][0x380] ;  /* 0x0000e000ff187b82 */ /* 0x000ea20000000800 */
[----:B---3--:R-:W-:-:S04]  /*0ed0*/  IABS R23, R0 ;  /* 0x0000000000177213 */ /* 0x008fc80000000000 */
[----:B------:R-:W3:Y:S08]  /*0ee0*/  I2F.RP R25, R23 ;  /* 0x0000001700197306 */ /* 0x000ef00000209400 */
[----:B---3--:R-:W4:Y:S01]  /*0ef0*/  MUFU.RCP R25, R25 ;  /* 0x0000001900197308 */ /* 0x008f220000001000 */
[----:B--2---:R-:W-:Y:S02]  /*0f00*/  IABS R22, R24 ;  /* 0x0000001800167213 */ /* 0x004fe40000000000 */
[----:B------:R-:W-:-:S05]  /*0f10*/  ISETP.NE.AND P4, PT, R24, RZ, PT ;  /* 0x000000ff1800720c */ /* 0x000fca0003f85270 */
[----:B------:R-:W2:Y:S01]  /*0f20*/  I2F.RP R26, R22 ;  /* 0x00000016001a7306 */ /* 0x000ea20000209400 */
[----:B----4-:R-:W-:-:S07]  /*0f30*/  IADD3 R18, PT, PT, R25, 0xffffffe, RZ ;  /* 0x0ffffffe19127810 */ /* 0x010fce0007ffe0ff */
[----:B------:R3:W4:Y:S08]  /*0f40*/  F2I.FTZ.U32.TRUNC.NTZ R19, R18 ;  /* 0x0000001200137305 */ /* 0x000730000021f000 */
[----:B--2---:R-:W2:Y:S01]  /*0f50*/  MUFU.RCP R26, R26 ;  /* 0x0000001a001a7308 */ /* 0x004ea20000001000 */
[----:B---3--:R-:W-:Y:S01]  /*0f60*/  IMAD.MOV.U32 R18, RZ, RZ, RZ ;  /* 0x000000ffff127224 */ /* 0x008fe200078e00ff */
[----:B----4-:R-:W-:-:S05]  /*0f70*/  IADD3 R28, PT, PT, RZ, -R19, RZ ;  /* 0x80000013ff1c7210 */ /* 0x010fca0007ffe0ff */
[----:B------:R-:W-:-:S04]  /*0f80*/  IMAD R27, R28, R23, RZ ;  /* 0x000000171c1b7224 */ /* 0x000fc800078e02ff */
[----:B------:R-:W-:-:S04]  /*0f90*/  IMAD.HI.U32 R25, R19, R27, R18 ;  /* 0x0000001b13197227 */ /* 0x000fc800078e0012 */
[----:B--2---:R-:W-:Y:S02]  /*0fa0*/  VIADD R20, R26, 0xffffffe ;  /* 0x0ffffffe1a147836 */ /* 0x004fe40000000000 */
[----:B------:R-:W-:Y:S02]  /*0fb0*/  IMAD R18, R5, R0, R6 ;  /* 0x0000000005127224 */ /* 0x000fe400078e0206 */
[----:B------:R2:W3:Y:S02]  /*0fc0*/  F2I.FTZ.U32.TRUNC.NTZ R21, R20 ;  /* 0x0000001400157305 */ /* 0x0004e4000021f000 */
[----:B-1----:R-:W-:Y:S02]  /*0fd0*/  IMAD R18, R18, UR14, RZ ;  /* 0x0000000e12127c24 */ /* 0x002fe4000f8e02ff */
[----:B--2---:R-:W-:Y:S01]  /*0fe0*/  HFMA2 R20, -RZ, RZ, 0, 0 ;  /* 0x00000000ff147431 */ /* 0x004fe200000001ff */
[----:B---3--:R-:W-:-:S05]  /*0ff0*/  IADD3 R29, PT, PT, RZ, -R21, RZ ;  /* 0x80000015ff1d7210 */ /* 0x008fca0007ffe0ff */
[----:B------:R-:W-:-:S04]  /*1000*/  IMAD R19, R29, R22, RZ ;  /* 0x000000161d137224 */ /* 0x000fc800078e02ff */
[----:B------:R-:W-:Y:S01]  /*1010*/  IMAD.HI.U32 R26, R21, R19, R20 ;  /* 0x00000013151a7227 */ /* 0x000fe200078e0014 */
[----:B------:R-:W-:Y:S02]  /*1020*/  IABS R20, R6 ;  /* 0x0000000600147213 */ /* 0x000fe40000000000 */
[----:B------:R-:W-:-:S03]  /*1030*/  IABS R19, R18 ;  /* 0x0000001200137213 */ /* 0x000fc60000000000 */
[----:B------:R-:W-:-:S04]  /*1040*/  IMAD.HI.U32 R25, R25, R20, RZ ;  /* 0x0000001419197227 */ /* 0x000fc800078e00ff */
[----:B------:R-:W-:Y:S01]  /*1050*/  IMAD.HI.U32 R26, R26, R19, RZ ;  /* 0x000000131a1a7227 */ /* 0x000fe200078e00ff */
[----:B------:R-:W-:-:S03]  /*1060*/  IADD3 R25, PT, PT, -R25, RZ, RZ ;  /* 0x000000ff19197210 */ /* 0x000fc60007ffe1ff */
[----:B------:R-:W-:Y:S02]  /*1070*/  IMAD.MOV R21, RZ, RZ, -R26 ;  /* 0x000000ffff157224 */ /* 0x000fe400078e0a1a */
[C---:B------:R-:W-:Y:S02]  /*1080*/  IMAD R26, R23.reuse, R25, R20 ;  /* 0x00000019171a7224 */ /* 0x040fe400078e0214 */
[C---:B------:R-:W-:Y:S02]  /*1090*/  IMAD R25, R22.reuse, R21, R19 ;  /* 0x0000001516197224 */ /* 0x040fe400078e0213 */
[----:B------:R-:W1:Y:S01]  /*10a0*/  LDC.64 R20, c[0x0][0x398] ;  /* 0x0000e600ff147b82 */ /* 0x000e620000000a00 */
[----:B------:R-:W-:Y:S02]  /*10b0*/  ISETP.GT.U32.AND P1, PT, R23, R26, PT ;  /* 0x0000001a1700720c */ /* 0x000fe40003f24070 */
[----:B------:R-:W-:-:S11]  /*10c0*/  ISETP.GT.U32.AND P2, PT, R22, R25, PT ;  /* 0x000000191600720c */ /* 0x000fd60003f44070 */
[----:B------:R-:W-:Y:S02]  /*10d0*/  @!P1 IADD3 R26, PT, PT, R26, -R23, RZ ;  /* 0x800000171a1a9210 */ /* 0x000fe40007ffe0ff */
[----:B------:R-:W-:Y:S02]  /*10e0*/  @!P2 IADD3 R25, PT, PT, R25, -R22, RZ ;  /* 0x800000161919a210 */ /* 0x000fe40007ffe0ff */
[----:B------:R-:W-:Y:S02]  /*10f0*/  ISETP.GT.U32.AND P2, PT, R23, R26, PT ;  /* 0x0000001a1700720c */ /* 0x000fe40003f44070 */
[----:B------:R-:W-:Y:S02]  /*1100*/  ISETP.GT.U32.AND P3, PT, R22, R25, PT ;  /* 0x000000191600720c */ /* 0x000fe40003f64070 */
[----:B------:R-:W-:Y:S02]  /*1110*/  ISETP.GE.AND P1, PT, R18, RZ, PT ;  /* 0x000000ff1200720c */ /* 0x000fe40003f26270 */
[----:B------:R-:W2:Y:S07]  /*1120*/  LDC.64 R18, c[0x0][0x3a0] ;  /* 0x0000e800ff127b82 */ /* 0x000eae0000000a00 */
[----:B------:R-:W-:Y:S01]  /*1130*/  @!P2 IMAD.IADD R26, R26, 0x1, -R23 ;  /* 0x000000011a1aa824 */ /* 0x000fe200078e0a17 */
[----:B------:R-:W-:-:S02]  /*1140*/  ISETP.GE.AND P2, PT, R6, RZ, PT ;  /* 0x000000ff0600720c */ /* 0x000fc40003f46270 */
[----:B------:R-:W-:Y:S02]  /*1150*/  @!P3 IADD3 R25, PT, PT, R25, -R22, RZ ;  /* 0x800000161919b210 */ /* 0x000fe40007ffe0ff */
[----:B------:R-:W-:Y:S02]  /*1160*/  ISETP.NE.AND P3, PT, R0, RZ, PT ;  /* 0x000000ff0000720c */ /* 0x000fe40003f65270 */
[----:B------:R-:W-:Y:S02]  /*1170*/  MOV R22, R26 ;  /* 0x0000001a00167202 */ /* 0x000fe40000000f00 */
[----:B------:R-:W-:Y:S02]  /*1180*/  @!P1 IADD3 R25, PT, PT, -R25, RZ, RZ ;  /* 0x000000ff19199210 */ /* 0x000fe40007ffe1ff */
[----:B------:R-:W-:-:S03]  /*1190*/  @!P4 LOP3.LUT R25, RZ, R24, RZ, 0x33, !PT ;  /* 0x00000018ff19c212 */ /* 0x000fc600078e33ff */
[----:B------:R-:W-:Y:S02]  /*11a0*/  @!P2 IMAD.MOV R22, RZ, RZ, -R22 ;  /* 0x000000ffff16a224 */ /* 0x000fe400078e0a16 */
[----:B--2---:R-:W-:Y:S02]  /*11b0*/  IMAD.WIDE R18, R25, 0x8, R18 ;  /* 0x0000000819127825 */ /* 0x004fe400078e0212 */
[----:B------:R-:W-:-:S05]  /*11c0*/  @!P3 LOP3.LUT R22, RZ, R0, RZ, 0x33, !PT ;  /* 0x00000000ff16b212 */ /* 0x000fca00078e33ff */
[----:B------:R-:W-:Y:S01]  /*11d0*/  IMAD R23, R7, UR12, R22 ;  /* 0x0000000c07177c24 */ /* 0x000fe2000f8e0216 */
[----:B------:R-:W2:Y:S03]  /*11e0*/  LDG.E.64 R18, desc[UR10][R18.64+-0x8] ;  /* 0xfffff80a12127981 */ /* 0x000ea6000c1e1b00 */
[----:B-1----:R-:W-:-:S06]  /*11f0*/  IMAD.WIDE R20, R23, 0x8, R20 ;  /* 0x0000000817147825 */ /* 0x002fcc00078e0214 */
[----:B------:R-:W3:Y:S01]  /*1200*/  LDG.E.64 R20, desc[UR10][R20.64] ;  /* 0x0000000a14147981 */ /* 0x000ee2000c1e1b00 */
[-C--:B--2---:R-:W-:Y:S01]  /*1210*/  FMUL R23, R17, R19.reuse ;  /* 0x0000001311177220 */ /* 0x084fe20000400000 */
[----:B------:R-:W-:-:S03]  /*1220*/  FMUL R0, R16, R19 ;  /* 0x0000001310007220 */ /* 0x000fc60000400000 */
[-C--:B------:R-:W-:Y:S01]  /*1230*/  FFMA R22, R16, R18.reuse, R23 ;  /* 0x0000001210167223 */ /* 0x080fe20000000017 */
[----:B------:R-:W-:Y:S01]  /*1240*/  FFMA R0, R17, R18, -R0 ;  /* 0x0000001211007223 */ /* 0x000fe20000000800 */
[----:B---3--:R-:W-:Y:S01]  /*1250*/  FADD R25, R9, R20 ;  /* 0x0000001409197221 */ /* 0x008fe20000000000 */
[----:B------:R-:W-:-:S03]  /*1260*/  FADD R23, R8, R21 ;  /* 0x0000001508177221 */ /* 0x000fc60000000000 */
[----:B------:R-:W-:Y:S01]  /*1270*/  FADD R22, R25, -R22 ;  /* 0x8000001619167221 */ /* 0x000fe20000000000 */
[----:B------:R-:W-:-:S05]  /*1280*/  FADD R23, R23, -R0 ;  /* 0x8000000017177221 */ /* 0x000fca0000000000 */
[----:B------:R1:W-:Y:S01]  /*1290*/  STG.E.64 desc[UR10][R10.64], R22 ;  /* 0x000000160a007986 */ /* 0x0003e2000c101b0a */
[----:B------:R-:W-:Y:S05]  /*12a0*/  BRA `(.L_x_6) ;  /* 0x0000000000447947 */ /* 0x000fea0003800000 */
.L_x_3:
[----:B------:R-:W-:-:S04]  /*12b0*/  UIADD3 UR7, UPT, UPT, UR5, -0x1, URZ ;  /* 0xffffffff05077890 */ /* 0x000fc8000fffe0ff */
[----:B------:R-:W-:-:S09]  /*12c0*/  UISETP.NE.AND UP0, UPT, UR7, URZ, UPT ;  /* 0x000000ff0700728c */ /* 0x000fd2000bf05270 */
[----:B------:R-:W-:Y:S05]  /*12d0*/  BRA.U !UP0, `(.L_x_7) ;  /* 0x0000000108307547 */ /* 0x000fea000b800000 */
[----:B------:R-:W-:Y:S01]  /*12e0*/  UISETP.NE.AND UP0, UPT, UR7, 0x1, UPT ;  /* 0x000000010700788c */ /* 0x000fe2000bf05270 */
[----:B------:R-:W3:Y:S05]  /*12f0*/  LDC.64 R20, c[0x0][0x398] ;  /* 0x0000e600ff147b82 */ /* 0x000eea0000000a00 */
[----:B------:R-:W-:-:S13]  /*1300*/  PLOP3.LUT P1, PT, PT, PT, UP0, 0x80, 0x8 ;  /* 0x000000000008781c */ /* 0x000fda0003f2f008 */
[----:B------:R-:W4:Y:S04]  /*1310*/  @P1 LDG.E.64 R18, desc[UR10][R14.64] ;  /* 0x0000000a0e121981 */ /* 0x000f28000c1e1b00 */
[----:B------:R-:W5:Y:S01]  /*1320*/  @!P1 LDG.E.64 R18, desc[UR10][R12.64] ;  /* 0x0000000a0c129981 */ /* 0x000f62000c1e1b00 */
[----:B---3--:R-:W-:-:S03]  /*1330*/  IMAD.WIDE R20, R3, 0x8, R20 ;  /* 0x0000000803147825 */ /* 0x008fc600078e0214 */
[----:B-----5:R3:W-:Y:S04]  /*1340*/  @!P1 STG.E.64 desc[UR10][R14.64], R18 ;  /* 0x000000120e009986 */ /* 0x0207e8000c101b0a */
[----:B------:R-:W4:Y:S02]  /*1350*/  LDG.E.64 R20, desc[UR10][R20.64] ;  /* 0x0000000a14147981 */ /* 0x000f24000c1e1b00 */
[----:B----4-:R-:W-:Y:S01]  /*1360*/  FADD R22, R20, R18 ;  /* 0x0000001214167221 */ /* 0x010fe20000000000 */
[----:B------:R-:W-:-:S05]  /*1370*/  FADD R23, R21, R19 ;  /* 0x0000001315177221 */ /* 0x000fca0000000000 */
[----:B------:R3:W-:Y:S01]  /*1380*/  STG.E.64 desc[UR10][R14.64], R22 ;  /* 0x000000160e007986 */ /* 0x0007e2000c101b0a */
[----:B------:R-:W-:Y:S05]  /*1390*/  BRA `(.L_x_6) ;  /* 0x0000000000087947 */ /* 0x000fea0003800000 */
.L_x_7:
[----:B------:R-:W3:Y:S04]  /*13a0*/  LDG.E.64 R18, desc[UR10][R12.64] ;  /* 0x0000000a0c127981 */ /* 0x000ee8000c1e1b00 */
[----:B---3--:R4:W-:Y:S02]  /*13b0*/  STG.E.64 desc[UR10][R14.64], R18 ;  /* 0x000000120e007986 */ /* 0x0089e4000c101b0a */
.L_x_6:
[----:B012---:R-:W-:Y:S05]  /*13c0*/  BSYNC.RECONVERGENT B0 ;  /* 0x0000000000007941 */ /* 0x007fea0003800200 */
.L_x_2:
[----:B------:R-:W-:Y:S01]  /*13d0*/  IADD3 R2, PT, PT, R2, -0x1, RZ ;  /* 0xffffffff02027810 */ /* 0x000fe20007ffe0ff */
[----:B------:R-:W-:-:S03]  /*13e0*/  VIADD R3, R3, UR15 ;  /* 0x0000000f03037c36 */ /* 0x000fc60008000000 */
[----:B------:R-:W-:-:S13]  /*13f0*/  ISETP.NE.AND P1, PT, R2, -0x1, PT ;  /* 0xffffffff0200780c */ /* 0x000fda0003f25270 */
[----:B------:R-:W-:Y:S05]  /*1400*/  @!P1 EXIT ;  /* 0x000000000000994d */ /* 0x000fea0003800000 */
[----:B------:R-:W-:Y:S02]  /*1410*/  UIADD3 UR5, UPT, UPT, UR5, 0x1, URZ ;  /* 0x0000000105057890 */ /* 0x000fe4000fffe0ff */
[----:B------:R-:W-:Y:S02]  /*1420*/  UIADD3 UR4, UPT, UPT, UR4, 0x1, URZ ;  /* 0x0000000104047890 */ /* 0x000fe4000fffe0ff */
[----:B------:R-:W-:Y:S01]  /*1430*/  UIADD3 UR6, UPT, UPT, UR6, -0x1, URZ ;  /* 0xffffffff06067890 */ /* 0x000fe2000fffe0ff */
[----:B------:R-:W-:Y:S11]  /*1440*/  BRA `(.L_x_8) ;  /* 0xffffffec008c7947 */ /* 0x000ff6000383ffff */
.L_x_1:
[----:B------:R-:W0:Y:S01]  /*1450*/  LDC R0, c[0x0][0x390] ;  /* 0x0000e400ff007b82 */ /* 0x000e220000000800 */
[----:B------:R-:W-:Y:S01]  /*1460*/  IMAD R19, R4, UR12, RZ ;  /* 0x0000000c04137c24 */ /* 0x000fe2000f8e02ff */
[----:B------:R-:W1:Y:S01]  /*1470*/  LDCU UR14, c[0x0][0x390] ;  /* 0x00007200ff0e77ac */ /* 0x000e620008000800 */
[----:B------:R-:W2:Y:S05]  /*1480*/  LDCU UR15, c[0x0][0x388] ;  /* 0x00007100ff0f77ac */ /* 0x000eaa0008000800 */
[----:B------:R-:W3:Y:S01]  /*1490*/  LDC R5, c[0x0][0x388] ;  /* 0x0000e200ff057b82 */ /* 0x000ee20000000800 */
[----:B------:R-:W4:Y:S01]  /*14a0*/  LDCU UR13, c[0x0][0x38c] ;  /* 0x00007180ff0d77ac */ /* 0x000f220008000800 */
[----:B------:R-:W-:-:S06]  /*14b0*/  UIADD3 UR6, UPT, UPT, -UR7, URZ, URZ ;  /* 0x000000ff07067290 */ /* 0x000fcc000fffe1ff */
[----:B------:R-:W0:Y:S01]  /*14c0*/  LDC R20, c[0x0][0x380] ;  /* 0x0000e000ff147b82 */ /* 0x000e220000000800 */
[----:B------:R-:W-:Y:S01]  /*14d0*/  UMOV UR4, URZ ;  /* 0x000000ff00047c82 */ /* 0x000fe20008000000 */
[----:B------:R-:W-:-:S06]  /*14e0*/  UMOV UR5, URZ ;  /* 0x000000ff00057c82 */ /* 0x000fcc0008000000 */
[----:B-12---:R-:W0:Y:S02]  /*14f0*/  LDC.64 R2, c[0x0][0x398] ;  /* 0x0000e600ff027b82 */ /* 0x006e240000000a00 */
.L_x_16:
[----:B------:R-:W-:Y:S04]  /*1500*/  BSSY.RECONVERGENT B0, `(.L_x_9) ;  /* 0x0000113000007945 */ /* 0x000fe80003800200 */
[----:B012---:R-:W-:Y:S05]  /*1510*/  @P0 BRA `(.L_x_10) ;  /* 0x0000001000080947 */ /* 0x007fea0003800000 */
[----:B------:R-:W-:Y:S01]  /*1520*/  UISETP.NE.AND UP0, UPT, UR5, URZ, UPT ;  /* 0x000000ff0500728c */ /* 0x000fe2000bf05270 */
[----:B------:R-:W-:-:S08]  /*1530*/  I2FP.F32.S32 R6, R4 ;  /* 0x0000000400067245 */ /* 0x000fd00000201400 */
[----:B------:R-:W-:Y:S05]  /*1540*/  BRA.U !UP0, `(.L_x_11) ;  /* 0x0000000908b07547 */ /* 0x000fea000b800000 */
[----:B------:R-:W-:-:S09]  /*1550*/  UISETP.NE.AND UP0, UPT, UR5, 0x1, UPT ;  /* 0x000000010500788c */ /* 0x000fd2000bf05270 */
[----:B------:R-:W-:Y:S05]  /*1560*/  BRA.U !UP0, `(.L_x_12) ;  /* 0x0000000108087547 */ /* 0x000fea000b800000 */
[----:B------:R1:W5:Y:S01]  /*1570*/  LDG.E.64 R6, desc[UR10][R10.64] ;  /* 0x0000000a0a067981 */ /* 0x000362000c1e1b00 */
[----:B------:R-:W-:Y:S05]  /*1580*/  BRA `(.L_x_13) ;  /* 0x0000000400487947 */ /* 0x000fea0003800000 */
.L_x_12:
[----:B------:R-:W-:Y:S02]  /*1590*/  IABS R7, UR9 ;  /* 0x0000000900077c13 */ /* 0x000fe40008000000 */
[----:B------:R-:W-:Y:S02]  /*15a0*/  IABS R21, R4 ;  /* 0x0000000400157213 */ /* 0x000fe40000000000 */
[----:B------:R-:W1:Y:S01]  /*15b0*/  I2F.RP R16, R7 ;  /* 0x0000000700107306 */ /* 0x000e620000209400 */
[----:B------:R-:W-:-:S07]  /*15c0*/  IABS R22, UR9 ;  /* 0x0000000900167c13 */ /* 0x000fce0008000000 */
[----:B-1----:R-:W1:Y:S02]  /*15d0*/  MUFU.RCP R16, R16 ;  /* 0x0000001000107308 */ /* 0x002e640000001000 */
[----:B-1----:R-:W-:Y:S02]  /*15e0*/  IADD3 R8, PT, PT, R16, 0xffffffe, RZ ;  /* 0x0ffffffe10087810 */ /* 0x002fe40007ffe0ff */
[----:B------:R-:W-:-:S04]  /*15f0*/  IADD3 R16, PT, PT, RZ, -R22, RZ ;  /* 0x80000016ff107210 */ /* 0x000fc80007ffe0ff */
[----:B------:R1:W2:Y:S02]  /*1600*/  F2I.FTZ.U32.TRUNC.NTZ R9, R8 ;  /* 0x0000000800097305 */ /* 0x0002a4000021f000 */
[----:B-1----:R-:W-:Y:S01]  /*1610*/  HFMA2 R8, -RZ, RZ, 0, 0 ;  /* 0x00000000ff087431 */ /* 0x002fe200000001ff */
[----:B--2---:R-:W-:-:S05]  /*1620*/  IADD3 R18, PT, PT, RZ, -R9, RZ ;  /* 0x80000009ff127210 */ /* 0x004fca0007ffe0ff */
[----:B------:R-:W-:Y:S02]  /*1630*/  IMAD R17, R18, R7, RZ ;  /* 0x0000000712117224 */ /* 0x000fe400078e02ff */
[----:B------:R-:W-:Y:S02]  /*1640*/  IMAD.MOV.U32 R18, RZ, RZ, R21 ;  /* 0x000000ffff127224 */ /* 0x000fe400078e0015 */
[----:B------:R-:W-:Y:S01]  /*1650*/  IMAD.HI.U32 R17, R9, R17, R8 ;  /* 0x0000001109117227 */ /* 0x000fe200078e0008 */
[----:B---3--:R-:W-:-:S05]  /*1660*/  IABS R8, R5 ;  /* 0x0000000500087213 */ /* 0x008fca0000000000 */
[----:B------:R-:W-:Y:S01]  /*1670*/  IMAD.HI.U32 R9, R17, R18, RZ ;  /* 0x0000001211097227 */ /* 0x000fe200078e00ff */
[----:B------:R-:W-:-:S03]  /*1680*/  I2FP.F32.S32 R17, UR9 ;  /* 0x0000000900117c45 */ /* 0x000fc60008201400 */
[----:B------:R-:W-:Y:S02]  /*1690*/  IMAD R16, R9, R16, R18 ;  /* 0x0000001009107224 */ /* 0x000fe400078e0212 */
[----:B------:R-:W1:Y:S03]  /*16a0*/  I2F.RP R18, R8 ;  /* 0x0000000800127306 */ /* 0x000e660000209400 */
[----:B------:R-:W-:-:S05]  /*16b0*/  ISETP.GT.U32.AND P1, PT, R7, R16, PT ;  /* 0x000000100700720c */ /* 0x000fca0003f24070 */
[----:B-1----:R-:W1:Y:S08]  /*16c0*/  MUFU.RCP R18, R18 ;  /* 0x0000001200127308 */ /* 0x002e700000001000 */
[----:B------:R-:W-:Y:S01]  /*16d0*/  @!P1 IMAD.IADD R16, R16, 0x1, -R7 ;  /* 0x0000000110109824 */ /* 0x000fe200078e0a07 */
[----:B------:R-:W-:Y:S02]  /*16e0*/  @!P1 IADD3 R9, PT, PT, R9, 0x1, RZ ;  /* 0x0000000109099810 */ /* 0x000fe40007ffe0ff */
[----:B------:R-:W-:-:S02]  /*16f0*/  ISETP.NE.AND P1, PT, RZ, UR9, PT ;  /* 0x00000009ff007c0c */ /* 0x000fc4000bf25270 */
[----:B------:R-:W-:Y:S02]  /*1700*/  ISETP.GE.U32.AND P2, PT, R16, R7, PT ;  /* 0x000000071000720c */ /* 0x000fe40003f46070 */
[----:B------:R-:W-:-:S04]  /*1710*/  LOP3.LUT R7, R4, UR9, RZ, 0x3c, !PT ;  /* 0x0000000904077c12 */ /* 0x000fc8000f8e3cff */
[----:B------:R-:W-:Y:S02]  /*1720*/  ISETP.GE.AND P3, PT, R7, RZ, PT ;  /* 0x000000ff0700720c */ /* 0x000fe40003f66270 */
[----:B-1----:R-:W-:-:S05]  /*1730*/  IADD3 R16, PT, PT, R18, 0xffffffe, RZ ;  /* 0x0ffffffe12107810 */ /* 0x002fca0007ffe0ff */
[----:B------:R-:W-:Y:S01]  /*1740*/  @P2 IADD3 R9, PT, PT, R9, 0x1, RZ ;  /* 0x0000000109092810 */ /* 0x000fe20007ffe0ff */
[----:B------:R-:W1:Y:S05]  /*1750*/  F2I.FTZ.U32.TRUNC.NTZ R7, R16 ;  /* 0x0000001000077305 */ /* 0x000e6a000021f000 */
[----:B------:R-:W-:Y:S01]  /*1760*/  @!P3 IMAD.MOV R9, RZ, RZ, -R9 ;  /* 0x000000ffff09b224 */ /* 0x000fe200078e0a09 */
[----:B------:R-:W-:-:S04]  /*1770*/  @!P1 LOP3.LUT R9, RZ, UR9, RZ, 0x33, !PT ;  /* 0x00000009ff099c12 */ /* 0x000fc8000f8e33ff */
[----:B------:R-:W-:-:S05]  /*1780*/  I2FP.F32.S32 R9, R9 ;  /* 0x0000000900097245 */ /* 0x000fca0000201400 */
[----:B------:R-:W-:Y:S01]  /*1790*/  FFMA R9, -R17, R9, R6 ;  /* 0x0000000911097223 */ /* 0x000fe20000000106 */
[----:B-1----:R-:W-:Y:S01]  /*17a0*/  IADD3 R17, PT, PT, RZ, -R7, RZ ;  /* 0x80000007ff117210 */ /* 0x002fe20007ffe0ff */
[----:B------:R-:W-:Y:S02]  /*17b0*/  IMAD.MOV.U32 R6, RZ, RZ, RZ ;  /* 0x000000ffff067224 */ /* 0x000fe400078e00ff */
[----:B------:R0:W1:Y:S02]  /*17c0*/  F2I.TRUNC.NTZ R18, R9 ;  /* 0x0000000900127305 */ /* 0x000064000020f100 */
[----:B------:R-:W-:-:S04]  /*17d0*/  IMAD R17, R17, R8, RZ ;  /* 0x0000000811117224 */ /* 0x000fc800078e02ff */
[----:B------:R-:W-:Y:S01]  /*17e0*/  IMAD.HI.U32 R6, R7, R17, R6 ;  /* 0x0000001107067227 */ /* 0x000fe200078e0006 */
[----:B0-----:R-:W-:Y:S02]  /*17f0*/  IABS R9, R0 ;  /* 0x0000000000097213 */ /* 0x001fe40000000000 */
[----:B-1----:R-:W-:-:S04]  /*1800*/  IABS R21, R18 ;  /* 0x0000001200157213 */ /* 0x002fc80000000000 */
[----:B------:R-:W-:-:S05]  /*1810*/  MOV R7, R21 ;  /* 0x0000001500077202 */ /* 0x000fca0000000f00 */
[----:B------:R-:W-:-:S05]  /*1820*/  IMAD.HI.U32 R6, R6, R7, RZ ;  /* 0x0000000706067227 */ /* 0x000fca00078e00ff */
[----:B------:R-:W-:-:S05]  /*1830*/  IADD3 R16, PT, PT, -R6, RZ, RZ ;  /* 0x000000ff06107210 */ /* 0x000fca0007ffe1ff */
[C---:B------:R-:W-:Y:S02]  /*1840*/  IMAD R7, R8.reuse, R16, R7 ;  /* 0x0000001008077224 */ /* 0x040fe400078e0207 */
[----:B------:R-:W0:Y:S03]  /*1850*/  I2F.RP R16, R9 ;  /* 0x0000000900107306 */ /* 0x000e260000209400 */
[----:B------:R-:W-:-:S05]  /*1860*/  ISETP.GT.U32.AND P2, PT, R8, R7, PT ;  /* 0x000000070800720c */ /* 0x000fca0003f44070 */
[----:B0-----:R-:W0:Y:S08]  /*1870*/  MUFU.RCP R16, R16 ;  /* 0x0000001000107308 */ /* 0x001e300000001000 */
[----:B------:R-:W-:Y:S01]  /*1880*/  @!P2 IADD3 R7, PT, PT, R7, -R8, RZ ;  /* 0x800000080707a210 */ /* 0x000fe20007ffe0ff */
[----:B------:R-:W-:Y:S01]  /*1890*/  @!P2 VIADD R6, R6, 0x1 ;  /* 0x000000010606a836 */ /* 0x000fe20000000000 */
[----:B------:R-:W-:-:S02]  /*18a0*/  ISETP.NE.AND P2, PT, R5, RZ, PT ;  /* 0x000000ff0500720c */ /* 0x000fc40003f45270 */
[----:B------:R-:W-:Y:S02]  /*18b0*/  ISETP.GE.U32.AND P1, PT, R7, R8, PT ;  /* 0x000000080700720c */ /* 0x000fe40003f26070 */
[----:B------:R-:W-:-:S04]  /*18c0*/  LOP3.LUT R7, R18, R5, RZ, 0x3c, !PT ;  /* 0x0000000512077212 */ /* 0x000fc800078e3cff */
[----:B------:R-:W-:Y:S02]  /*18d0*/  ISETP.GE.AND P3, PT, R7, RZ, PT ;  /* 0x000000ff0700720c */ /* 0x000fe40003f66270 */
[----:B0-----:R-:W-:-:S05]  /*18e0*/  IADD3 R7, PT, PT, R16, 0xffffffe, RZ ;  /* 0x0ffffffe10077810 */ /* 0x001fca0007ffe0ff */
[----:B------:R-:W-:Y:S01]  /*18f0*/  @P1 IADD3 R6, PT, PT, R6, 0x1, RZ ;  /* 0x0000000106061810 */ /* 0x000fe20007ffe0ff */
[----:B------:R-:W0:Y:S05]  /*1900*/  F2I.FTZ.U32.TRUNC.NTZ R7, R7 ;  /* 0x0000000700077305 */ /* 0x000e2a000021f000 */
[----:B------:R-:W-:Y:S02]  /*1910*/  @!P3 IADD3 R6, PT, PT, -R6, RZ, RZ ;  /* 0x000000ff0606b210 */ /* 0x000fe40007ffe1ff */
[----:B------:R-:W-:Y:S02]  /*1920*/  @!P2 LOP3.LUT R6, RZ, R5, RZ, 0x33, !PT ;  /* 0x00000005ff06a212 */ /* 0x000fe400078e33ff */
[----:B------:R-:W-:-:S02]  /*1930*/  ISETP.NE.AND P3, PT, R0, RZ, PT ;  /* 0x000000ff0000720c */ /* 0x000fc40003f65270 */
[----:B------:R-:W-:-:S06]  /*1940*/  I2FP.F32.S32 R21, R6 ;  /* 0x0000000600157245 */ /* 0x000fcc0000201400 */
[----:B------:R-:W1:Y:S01]  /*1950*/  F2I.TRUNC.NTZ R21, R21 ;  /* 0x0000001500157305 */ /* 0x000e62000020f100 */
[----:B0-----:R-:W-:-:S04]  /*1960*/  IMAD.MOV R6, RZ, RZ, -R7 ;  /* 0x000000ffff067224 */ /* 0x001fc800078e0a07 */
[----:B------:R-:W-:Y:S02]  /*1970*/  IMAD R17, R6, R9, RZ ;  /* 0x0000000906117224 */ /* 0x000fe400078e02ff */
[----:B------:R-:W-:Y:S01]  /*1980*/  HFMA2 R6, -RZ, RZ, 0, 0 ;  /* 0x00000000ff067431 */ /* 0x000fe200000001ff */
[----:B-1----:R-:W-:-:S04]  /*1990*/  IABS R8, R21 ;  /* 0x0000001500087213 */ /* 0x002fc80000000000 */
[----:B------:R-:W-:Y:S01]  /*19a0*/  IMAD.HI.U32 R17, R7, R17, R6 ;  /* 0x0000001107117227 */ /* 0x000fe200078e0006 */
[C---:B------:R-:W-:Y:S02]  /*19b0*/  ISETP.GE.AND P2, PT, R21.reuse, RZ, PT ;  /* 0x000000ff1500720c */ /* 0x040fe40003f46270 */
[----:B------:R-:W-:-:S03]  /*19c0*/  IADD3 R7, PT, PT, -R21, RZ, RZ ;  /* 0x000000ff15077210 */ /* 0x000fc60007ffe1ff */
[----:B------:R-:W-:-:S04]  /*19d0*/  IMAD.HI.U32 R6, R17, R8, RZ ;  /* 0x0000000811067227 */ /* 0x000fc800078e00ff */
[----:B------:R-:W-:Y:S01]  /*19e0*/  IMAD R18, R5, R7, R18 ;  /* 0x0000000705127224 */ /* 0x000fe200078e0212 */
[----:B------:R-:W-:-:S05]  /*19f0*/  IADD3 R6, PT, PT, -R6, RZ, RZ ;  /* 0x000000ff06067210 */ /* 0x000fca0007ffe1ff */
[----:B------:R-:W-:-:S05]  /*1a00*/  IMAD R6, R9, R6, R8 ;  /* 0x0000000609067224 */ /* 0x000fca00078e0208 */
[----:B------:R-:W-:-:S13]  /*1a10*/  ISETP.GT.U32.AND P1, PT, R9, R6, PT ;  /* 0x000000060900720c */ /* 0x000fda0003f24070 */
[----:B------:R-:W-:-:S04]  /*1a20*/  @!P1 IADD3 R6, PT, PT, R6, -R9, RZ ;  /* 0x8000000906069210 */ /* 0x000fc80007ffe0ff */
[----:B------:R-:W-:-:S13]  /*1a30*/  ISETP.GT.U32.AND P1, PT, R9, R6, PT ;  /* 0x000000060900720c */ /* 0x000fda0003f24070 */
[----:B------:R-:W-:-:S05]  /*1a40*/  @!P1 IMAD.IADD R6, R6, 0x1, -R9 ;  /* 0x0000000106069824 */ /* 0x000fca00078e0a09 */
[----:B------:R-:W-:Y:S02]  /*1a50*/  @!P2 IADD3 R6, PT, PT, -R6, RZ, RZ ;  /* 0x000000ff0606a210 */ /* 0x000fe40007ffe1ff */
[----:B------:R-:W-:-:S05]  /*1a60*/  @!P3 LOP3.LUT R6, RZ, R0, RZ, 0x33, !PT ;  /* 0x00000000ff06b212 */ /* 0x000fca00078e33ff */
[----:B------:R-:W-:-:S04]  /*1a70*/  IMAD R7, R18, UR12, R6 ;  /* 0x0000000c12077c24 */ /* 0x000fc8000f8e0206 */
[----:B------:R-:W-:-:S06]  /*1a80*/  IMAD.WIDE R6, R7, 0x8, R2 ;  /* 0x0000000807067825 */ /* 0x000fcc00078e0202 */
[----:B------:R-:W2:Y:S04]  /*1a90*/  LDG.E.64 R6, desc[UR10][R6.64] ;  /* 0x0000000a06067981 */ /* 0x000ea8000c1e1b00 */
[----:B--2---:R0:W-:Y:S02]  /*1aa0*/  STG.E.64 desc[UR10][R10.64], R6 ;  /* 0x000000060a007986 */ /* 0x0041e4000c101b0a */
.L_x_13:
[----:B------:R-:W-:Y:S02]  /*1ab0*/  IABS R16, UR9 ;  /* 0x0000000900107c13 */ /* 0x000fe40008000000 */
[----:B------:R-:W-:Y:S02]  /*1ac0*/  IABS R22, UR9 ;  /* 0x0000000900167c13 */ /* 0x000fe40008000000 */
[----:B------:R-:W2:Y:S01]  /*1ad0*/  I2F.RP R17, R16 ;  /* 0x0000001000117306 */ /* 0x000ea20000209400 */
[----:B0-----:R-:W-:Y:S02]  /*1ae0*/  ISETP.NE.AND P5, PT, R20, RZ, PT ;  /* 0x000000ff1400720c */ /* 0x001fe40003fa5270 */
[----:B------:R-:W-:Y:S02]  /*1af0*/  IADD3 R24, PT, PT, RZ, -R22, RZ ;  /* 0x80000016ff187210 */ /* 0x000fe40007ffe0ff */
[----:B------:R-:W-:-:S03]  /*1b00*/  IABS R22, R0 ;  /* 0x0000000000167213 */ /* 0x000fc60000000000 */
[----:B--2---:R-:W0:Y:S02]  /*1b10*/  MUFU.RCP R17, R17 ;  /* 0x0000001100117308 */ /* 0x004e240000001000 */
[----:B0-----:R-:W-:Y:S02]  /*1b20*/  IADD3 R8, PT, PT, R17, 0xffffffe, RZ ;  /* 0x0ffffffe11087810 */ /* 0x001fe40007ffe0ff */
[----:B------:R-:W-:-:S04]  /*1b30*/  IABS R17, R4 ;  /* 0x0000000400117213 */ /* 0x000fc80000000000 */
[----:B------:R0:W2:Y:S02]  /*1b40*/  F2I.FTZ.U32.TRUNC.NTZ R9, R8 ;  /* 0x0000000800097305 */ /* 0x0000a4000021f000 */
[----:B0-----:R-:W-:Y:S01]  /*1b50*/  MOV R8, RZ ;  /* 0x000000ff00087202 */ /* 0x001fe20000000f00 */
[----:B--2---:R-:W-:-:S04]  /*1b60*/  IMAD.MOV R23, RZ, RZ, -R9 ;  /* 0x000000ffff177224 */ /* 0x004fc800078e0a09 */
[----:B------:R-:W-:-:S04]  /*1b70*/  IMAD R23, R23, R16, RZ ;  /* 0x0000001017177224 */ /* 0x000fc800078e02ff */
[----:B------:R-:W-:Y:S01]  /*1b80*/  IMAD.HI.U32 R9, R9, R23, R8 ;  /* 0x0000001709097227 */ /* 0x000fe200078e0008 */
[----:B------:R-:W-:-:S04]  /*1b90*/  IABS R23, R20 ;  /* 0x0000001400177213 */ /* 0x000fc80000000000 */
[----:B------:R-:W0:Y:S01]  /*1ba0*/  I2F.RP R25, R23 ;  /* 0x0000001700197306 */ /* 0x000e220000209400 */
[----:B------:R-:W-:Y:S01]  /*1bb0*/  IMAD.HI.U32 R8, R9, R17, RZ ;  /* 0x0000001109087227 */ /* 0x000fe200078e00ff */
[----:B------:R-:W-:-:S03]  /*1bc0*/  LOP3.LUT R9, R4, UR9, RZ, 0x3c, !PT ;  /* 0x0000000904097c12 */ /* 0x000fc6000f8e3cff */
[----:B------:R-:W-:Y:S01]  /*1bd0*/  IMAD R17, R8, R24, R17 ;  /* 0x0000001808117224 */ /* 0x000fe200078e0211 */
[----:B------:R-:W-:Y:S02]  /*1be0*/  ISETP.GE.AND P3, PT, R9, RZ, PT ;  /* 0x000000ff0900720c */ /* 0x000fe40003f66270 */
[----:B------:R-:W2:Y:S02]  /*1bf0*/  I2F.RP R24, R22 ;  /* 0x0000001600187306 */ /* 0x000ea40000209400 */
[----:B------:R-:W-:-:S06]  /*1c00*/  ISETP.GT.U32.AND P1, PT, R16, R17, PT ;  /* 0x000000111000720c */ /* 0x000fcc0003f24070 */
[----:B0-----:R-:W0:Y:S07]  /*1c10*/  MUFU.RCP R25, R25 ;  /* 0x0000001900197308 */ /* 0x001e2e0000001000 */
[-C--:B------:R-:W-:Y:S01]  /*1c20*/  @!P1 IADD3 R17, PT, PT, R17, -R16.reuse, RZ ;  /* 0x8000001011119210 */ /* 0x080fe20007ffe0ff */
[----:B--2---:R-:W2:Y:S01]  /*1c30*/  MUFU.RCP R24, R24 ;  /* 0x0000001800187308 */ /* 0x004ea20000001000 */
[----:B------:R-:W-:Y:S02]  /*1c40*/  @!P1 IADD3 R8, PT, PT, R8, 0x1, RZ ;  /* 0x0000000108089810 */ /* 0x000fe40007ffe0ff */
[----:B------:R-:W-:-:S02]  /*1c50*/  ISETP.GE.U32.AND P2, PT, R17, R16, PT ;  /* 0x000000101100720c */ /* 0x000fc40003f46070 */
[----:B------:R-:W-:Y:S01]  /*1c60*/  ISETP.NE.AND P1, PT, RZ, UR9, PT ;  /* 0x00000009ff007c0c */ /* 0x000fe2000bf25270 */
[----:B0-----:R-:W-:-:S06]  /*1c70*/  VIADD R9, R25, 0xffffffe ;  /* 0x0ffffffe19097836 */ /* 0x001fcc0000000000 */
[----:B------:R-:W0:Y:S04]  /*1c80*/  F2I.FTZ.U32.TRUNC.NTZ R9, R9 ;  /* 0x0000000900097305 */ /* 0x000e28000021f000 */
[----:B------:R-:W-:Y:S02]  /*1c90*/  @P2 IADD3 R8, PT, PT, R8, 0x1, RZ ;  /* 0x0000000108082810 */ /* 0x000fe40007ffe0ff */
[----:B--2---:R-:W-:-:S03]  /*1ca0*/  IADD3 R17, PT, PT, R24, 0xffffffe, RZ ;  /* 0x0ffffffe18117810 */ /* 0x004fc60007ffe0ff */
[----:B------:R-:W-:Y:S01]  /*1cb0*/  @!P3 IMAD.MOV R8, RZ, RZ, -R8 ;  /* 0x000000ffff08b224 */ /* 0x000fe200078e0a08 */
[----:B------:R-:W-:Y:S02]  /*1cc0*/  @!P1 LOP3.LUT R8, RZ, UR9, RZ, 0x33, !PT ;  /* 0x00000009ff089c12 */ /* 0x000fe4000f8e33ff */
[----:B------:R-:W2:Y:S02]  /*1cd0*/  F2I.FTZ.U32.TRUNC.NTZ R17, R17 ;  /* 0x0000001100117305 */ /* 0x000ea4000021f000 */
[----:B------:R-:W-:Y:S02]  /*1ce0*/  I2FP.F32.S32 R16, R8 ;  /* 0x0000000800107245 */ /* 0x000fe40000201400 */
[----:B0-----:R-:W-:-:S04]  /*1cf0*/  IADD3 R8, PT, PT, RZ, -R9, RZ ;  /* 0x80000009ff087210 */ /* 0x001fc80007ffe0ff */
[----:B------:R-:W0:Y:S01]  /*1d00*/  F2I.TRUNC.NTZ R16, R16 ;  /* 0x0000001000107305 */ /* 0x000e22000020f100 */
[----:B------:R-:W-:Y:S01]  /*1d10*/  IMAD R25, R8, R23, RZ ;  /* 0x0000001708197224 */ /* 0x000fe200078e02ff */
[----:B------:R-:W-:Y:S02]  /*1d20*/  MOV R8, RZ ;  /* 0x000000ff00087202 */ /* 0x000fe40000000f00 */
[----:B--2---:R-:W-:-:S03]  /*1d30*/  IADD3 R27, PT, PT, RZ, -R17, RZ ;  /* 0x80000011ff1b7210 */ /* 0x004fc60007ffe0ff */
[----:B------:R-:W-:-:S04]  /*1d40*/  IMAD.HI.U32 R9, R9, R25, R8 ;  /* 0x0000001909097227 */ /* 0x000fc800078e0008 */
[----:B------:R-:W-:Y:S02]  /*1d50*/  IMAD R25, R27, R22, RZ ;  /* 0x000000161b197224 */ /* 0x000fe400078e02ff */
[----:B0-----:R-:W-:Y:S02]  /*1d60*/  IMAD R8, R16, R0, R21 ;  /* 0x0000000010087224 */ /* 0x001fe400078e0215 */
[----:B------:R-:W-:Y:S02]  /*1d70*/  IMAD.MOV.U32 R16, RZ, RZ, RZ ;  /* 0x000000ffff107224 */ /* 0x000fe400078e00ff */
[----:B------:R-:W-:Y:S02]  /*1d80*/  IMAD R8, R8, UR4, RZ ;  /* 0x0000000408087c24 */ /* 0x000fe4000f8e02ff */
[----:B------:R-:W-:Y:S01]  /*1d90*/  IMAD.HI.U32 R24, R17, R25, R16 ;  /* 0x0000001911187227 */ /* 0x000fe200078e0010 */
[----:B------:R-:W-:Y:S02]  /*1da0*/  IABS R17, R21 ;  /* 0x0000001500117213 */ /* 0x000fe40000000000 */
[----:B------:R-:W-:-:S03]  /*1db0*/  IABS R26, R8 ;  /* 0x00000008001a7213 */ /* 0x000fc60000000000 */
[----:B------:R-:W-:-:S05]  /*1dc0*/  IMAD.HI.U32 R16, R24, R17, RZ ;  /* 0x0000001118107227 */ /* 0x000fca00078e00ff */
[----:B------:R-:W-:Y:S01]  /*1dd0*/  IADD3 R24, PT, PT, -R16, RZ, RZ ;  /* 0x000000ff10187210 */ /* 0x000fe20007ffe1ff */
[----:B------:R-:W-:-:S04]  /*1de0*/  IMAD.HI.U32 R16, R9, R26, RZ ;  /* 0x0000001a09107227 */ /* 0x000fc800078e00ff */
[----:B------:R-:W-:Y:S01]  /*1df0*/  IMAD R9, R22, R24, R17 ;  /* 0x0000001816097224 */ /* 0x000fe200078e0211 */
[----:B------:R-:W-:-:S04]  /*1e00*/  IADD3 R16, PT, PT, -R16, RZ, RZ ;  /* 0x000000ff10107210 */ /* 0x000fc80007ffe1ff */
[----:B------:R-:W-:Y:S01]  /*1e10*/  ISETP.GT.U32.AND P1, PT, R22, R9, PT ;  /* 0x000000091600720c */ /* 0x000fe20003f24070 */
[C---:B------:R-:W-:Y:S02]  /*1e20*/  IMAD R24, R23.reuse, R16, R26 ;  /* 0x0000001017187224 */ /* 0x040fe400078e021a */
[----:B------:R-:W0:Y:S03]  /*1e30*/  LDC.64 R16, c[0x0][0x3a0] ;  /* 0x0000e800ff107b82 */ /* 0x000e260000000a00 */
[----:B------:R-:W-:-:S07]  /*1e40*/  ISETP.GT.U32.AND P2, PT, R23, R24, PT ;  /* 0x000000181700720c */ /* 0x000fce0003f44070 */
[----:B------:R-:W-:Y:S02]  /*1e50*/  @!P1 IADD3 R9, PT, PT, R9, -R22, RZ ;  /* 0x8000001609099210 */ /* 0x000fe40007ffe0ff */
[----:B------:R-:W-:Y:S02]  /*1e60*/  ISETP.NE.AND P1, PT, R0, RZ, PT ;  /* 0x000000ff0000720c */ /* 0x000fe40003f25270 */
[----:B------:R-:W-:Y:S02]  /*1e70*/  ISETP.GT.U32.AND P4, PT, R22, R9, PT ;  /* 0x000000091600720c */ /* 0x000fe40003f84070 */
[----:B------:R-:W-:Y:S01]  /*1e80*/  @!P2 IMAD.IADD R24, R24, 0x1, -R23 ;  /* 0x000000011818a824 */ /* 0x000fe200078e0a17 */
[----:B------:R-:W-:-:S04]  /*1e90*/  ISETP.GE.AND P2, PT, R21, RZ, PT ;  /* 0x000000ff1500720c */ /* 0x000fc80003f46270 */
[----:B------:R-:W-:-:S06]  /*1ea0*/  ISETP.GT.U32.AND P3, PT, R23, R24, PT ;  /* 0x000000181700720c */ /* 0x000fcc0003f64070 */
[----:B------:R-:W-:Y:S02]  /*1eb0*/  @!P4 IADD3 R9, PT, PT, R9, -R22, RZ ;  /* 0x800000160909c210 */ /* 0x000fe40007ffe0ff */
[----:B------:R-:W-:-:S03]  /*1ec0*/  ISETP.GE.AND P4, PT, R8, RZ, PT ;  /* 0x000000ff0800720c */ /* 0x000fc60003f86270 */
[----:B------:R-:W-:Y:S01]  /*1ed0*/  @!P2 IMAD.MOV R9, RZ, RZ, -R9 ;  /* 0x000000ffff09a224 */ /* 0x000fe200078e0a09 */
[----:B------:R-:W-:Y:S02]  /*1ee0*/  @!P1 LOP3.LUT R9, RZ, R0, RZ, 0x33, !PT ;  /* 0x00000000ff099212 */ /* 0x000fe400078e33ff */
[----:B------:R-:W-:Y:S02]  /*1ef0*/  @!P3 IADD3 R24, PT, PT, R24, -R23, RZ ;  /* 0x800000171818b210 */ /* 0x000fe40007ffe0ff */
[----:B----4-:R-:W-:-:S05]  /*1f00*/  MOV R23, UR13 ;  /* 0x0000000d00177c02 */ /* 0x010fca0008000f00 */
[----:B------:R-:W-:Y:S01]  /*1f10*/  IMAD R8, R18, R23, UR5 ;  /* 0x0000000512087e24 */ /* 0x000fe2000f8e0217 */
[----:B------:R-:W-:Y:S02]  /*1f20*/  @!P4 IADD3 R24, PT, PT, -R24, RZ, RZ ;  /* 0x000000ff1818c210 */ /* 0x000fe40007ffe1ff */
[----:B------:R-:W-:Y:S01]  /*1f30*/  @!P5 LOP3.LUT R24, RZ, R20, RZ, 0x33, !PT ;  /* 0x00000014ff18d212 */ /* 0x000fe200078e33ff */
[----:B------:R-:W-:-:S04]  /*1f40*/  IMAD R9, R8, R0, R9 ;  /* 0x0000000008097224 */ /* 0x000fc800078e0209 */
[----:B------:R-:W-:-:S04]  /*1f50*/  IMAD.WIDE R8, R9, 0x8, R2 ;  /* 0x0000000809087825 */ /* 0x000fc800078e0202 */
[----:B0-----:R-:W-:Y:S02]  /*1f60*/  IMAD.WIDE R16, R24, 0x8, R16 ;  /* 0x0000000818107825 */ /* 0x001fe400078e0210 */
[----:B------:R-:W2:Y:S04]  /*1f70*/  LDG.E.64 R8, desc[UR10][R8.64] ;  /* 0x0000000a08087981 */ /* 0x000ea8000c1e1b00 */
[----:B------:R-:W2:Y:S02]  /*1f80*/  LDG.E.64 R16, desc[UR10][R16.64+-0x8] ;  /* 0xfffff80a10107981 */ /* 0x000ea4000c1e1b00 */
[-C--:B--2---:R-:W-:Y:S01]  /*1f90*/  FMUL R23, R9, R17.reuse ;  /* 0x0000001109177220 */ /* 0x084fe20000400000 */
[----:B------:R-:W-:-:S03]  /*1fa0*/  FMUL R22, R8, R17 ;  /* 0x0000001108167220 */ /* 0x000fc60000400000 */
[-C--:B------:R-:W-:Y:S01]  /*1fb0*/  FFMA R23, R8, R16.reuse, -R23 ;  /* 0x0000001008177223 */ /* 0x080fe20000000817 */
[----:B------:R-:W-:-:S03]  /*1fc0*/  FFMA R22, R9, R16, R22 ;  /* 0x0000001009167223 */ /* 0x000fc60000000016 */
[----:B-----5:R-:W-:Y:S01]  /*1fd0*/  FADD R6, R23, R6 ;  /* 0x0000000617067221 */ /* 0x020fe20000000000 */
[----:B------:R-:W-:-:S05]  /*1fe0*/  FADD R7, R22, R7 ;  /* 0x0000000716077221 */ /* 0x000fca0000000000 */
[----:B------:R2:W-:Y:S01]  /*1ff0*/  STG.E.64 desc[UR10][R10.64], R6 ;  /* 0x000000060a007986 */ /* 0x0005e2000c101b0a */
[----:B------:R-:W-:Y:S05]  /*2000*/  BRA `(.L_x_14) ;  /* 0x0000000400887947 */ /* 0x000fea0003800000 */
.L_x_11:
        /* <DEDUP_REMOVED lines=8> */
[----:B-1----:R-:W-:Y:S02]  /*2090*/  MOV R8, RZ ;  /* 0x000000ff00087202 */ /* 0x002fe40000000f00 */
        /* <DEDUP_REMOVED lines=11> */
[----:B------:R-:W-:Y:S01]  /*2150*/  @!P1 IADD3 R16, PT, PT, R16, -R7, RZ ;  /* 0x8000000710109210 */ /* 0x000fe20007ffe0ff */
[----:B------:R-:W-:Y:S01]  /*2160*/  @!P1 VIADD R9, R9, 0x1 ;  /* 0x0000000109099836 */ /* 0x000fe20000000000 */
[----:B------:R-:W-:-:S02]  /*2170*/  ISETP.NE.AND P1, PT, RZ, UR9, PT ;  /* 0x00000009ff007c0c */ /* 0x000fc4000bf25270 */
[----:B------:R-:W-:Y:S02]  /*2180*/  ISETP.GE.U32.AND P2, PT, R16, R7, PT ;  /* 0x000000071000720c */ /* 0x000fe40003f46070 */
[----:B------:R-:W-:-:S04]  /*2190*/  LOP3.LUT R7, R4, UR9, RZ, 0x3c, !PT ;  /* 0x0000000904077c12 */ /* 0x000fc8000f8e3cff */
[----:B------:R-:W-:Y:S02]  /*21a0*/  ISETP.GE.AND P3, PT, R7, RZ, PT ;  /* 0x000000ff0700720c */ /* 0x000fe40003f66270 */
[----:B-1----:R-:W-:-:S05]  /*21b0*/  IADD3 R16, PT, PT, R18, 0xffffffe, RZ ;  /* 0x0ffffffe12107810 */ /* 0x002fca0007ffe0ff */
[----:B------:R-:W-:Y:S01]  /*21c0*/  @P2 IADD3 R9, PT, PT, R9, 0x1, RZ ;  /* 0x0000000109092810 */ /* 0x000fe20007ffe0ff */
[----:B------:R-:W1:Y:S05]  /*21d0*/  F2I.FTZ.U32.TRUNC.NTZ R7, R16 ;  /* 0x0000001000077305 */ /* 0x000e6a000021f000 */
[----:B------:R-:W-:Y:S02]  /*21e0*/  @!P3 IADD3 R9, PT, PT, -R9, RZ, RZ ;  /* 0x000000ff0909b210 */ /* 0x000fe40007ffe1ff */
[----:B------:R-:W-:-:S04]  /*21f0*/  @!P1 LOP3.LUT R9, RZ, UR9, RZ, 0x33, !PT ;  /* 0x00000009ff099c12 */ /* 0x000fc8000f8e33ff */
[----:B------:R-:W-:-:S05]  /*2200*/  I2FP.F32.S32 R9, R9 ;  /* 0x0000000900097245 */ /* 0x000fca0000201400 */
[----:B------:R-:W-:Y:S01]  /*2210*/  FFMA R9, -R17, R9, R6 ;  /* 0x0000000911097223 */ /* 0x000fe20000000106 */
[----:B------:R-:W-:Y:S02]  /*2220*/  HFMA2 R6, -RZ, RZ, 0, 0 ;  /* 0x00000000ff067431 */ /* 0x000fe400000001ff */
[----:B-1----:R-:W-:Y:S01]  /*2230*/  IMAD.MOV R17, RZ, RZ, -R7 ;  /* 0x000000ffff117224 */ /* 0x002fe200078e0a07 */
[----:B------:R0:W1:Y:S03]  /*2240*/  F2I.TRUNC.NTZ R18, R9 ;  /* 0x0000000900127305 */ /* 0x000066000020f100 */
        /* <DEDUP_REMOVED lines=11> */
[----:B------:R-:W-:Y:S01]  /*2300*/  @!P2 IMAD.IADD R7, R7, 0x1, -R8 ;  /* 0x000000010707a824 */ /* 0x000fe200078e0a08 */
[----:B------:R-:W-:Y:S02]  /*2310*/  @!P2 IADD3 R6, PT, PT, R6, 0x1, RZ ;  /* 0x000000010606a810 */ /* 0x000fe40007ffe0ff */
[----:B------:R-:W-:-:S02]  /*2320*/  ISETP.NE.AND P2, PT, R5, RZ, PT ;  /* 0x000000ff0500720c */ /* 0x000fc40003f45270 */
[----:B------:R-:W-:Y:S02]  /*2330*/  ISETP.GE.U32.AND P1, PT, R7, R8, PT ;  /* 0x000000080700720c */ /* 0x000fe40003f26070 */
[----:B------:R-:W-:-:S04]  /*2340*/  LOP3.LUT R7, R18, R5, RZ, 0x3c, !PT ;  /* 0x0000000512077212 */ /* 0x000fc800078e3cff */
[----:B------:R-:W-:Y:S02]  /*2350*/  ISETP.GE.AND P3, PT, R7, RZ, PT ;  /* 0x000000ff0700720c */ /* 0x000fe40003f66270 */
[----:B0-----:R-:W-:-:S05]  /*2360*/  IADD3 R7, PT, PT, R16, 0xffffffe, RZ ;  /* 0x0ffffffe10077810 */ /* 0x001fca0007ffe0ff */
[----:B------:R-:W-:Y:S01]  /*2370*/  @P1 IADD3 R6, PT, PT, R6, 0x1, RZ ;  /* 0x0000000106061810 */ /* 0x000fe20007ffe0ff */
[----:B------:R-:W0:Y:S05]  /*2380*/  F2I.FTZ.U32.TRUNC.NTZ R7, R7 ;  /* 0x0000000700077305 */ /* 0x000e2a000021f000 */
[----:B------:R-:W-:Y:S01]  /*2390*/  @!P3 IMAD.MOV R6, RZ, RZ, -R6 ;  /* 0x000000ffff06b224 */ /* 0x000fe200078e0a06 */
[----:B------:R-:W-:Y:S02]  /*23a0*/  @!P2 LOP3.LUT R6, RZ, R5, RZ, 0x33, !PT ;  /* 0x00000005ff06a212 */ /* 0x000fe400078e33ff */
[----:B------:R-:W-:Y:S02]  /*23b0*/  ISETP.NE.AND P3, PT, R0, RZ, PT ;  /* 0x000000ff0000720c */ /* 0x000fe40003f65270 */
[----:B------:R-:W-:-:S06]  /*23c0*/  I2FP.F32.S32 R21, R6 ;  /* 0x0000000600157245 */ /* 0x000fcc0000201400 */
[----:B------:R-:W1:Y:S01]  /*23d0*/  F2I.TRUNC.NTZ R21, R21 ;  /* 0x0000001500157305 */ /* 0x000e62000020f100 */
[----:B0-----:R-:W-:-:S05]  /*23e0*/  IADD3 R6, PT, PT, RZ, -R7, RZ ;  /* 0x80000007ff067210 */ /* 0x001fca0007ffe0ff */
[----:B------:R-:W-:Y:S02]  /*23f0*/  IMAD R17, R6, R9, RZ ;  /* 0x0000000906117224 */ /* 0x000fe400078e02ff */
[----:B------:R-:W-:Y:S01]  /*2400*/  HFMA2 R6, -RZ, RZ, 0, 0 ;  /* 0x00000000ff067431 */ /* 0x000fe200000001ff */
[----:B-1----:R-:W-:Y:S02]  /*2410*/  IABS R8, R21 ;  /* 0x0000001500087213 */ /* 0x002fe40000000000 */
[----:B------:R-:W-:Y:S02]  /*2420*/  ISETP.GE.AND P2, PT, R21, RZ, PT ;  /* 0x000000ff1500720c */ /* 0x000fe40003f46270 */
[----:B------:R-:W-:Y:S01]  /*2430*/  IMAD.HI.U32 R17, R7, R17, R6 ;  /* 0x0000001107117227 */ /* 0x000fe200078e0006 */
[----:B------:R-:W-:-:S05]  /*2440*/  IADD3 R7, PT, PT, -R21, RZ, RZ ;  /* 0x000000ff15077210 */ /* 0x000fca0007ffe1ff */
[----:B------:R-:W-:-:S04]  /*2450*/  IMAD.HI.U32 R6, R17, R8, RZ ;  /* 0x0000000811067227 */ /* 0x000fc800078e00ff */
[----:B------:R-:W-:Y:S01]  /*2460*/  IMAD R18, R5, R7, R18 ;  /* 0x0000000705127224 */ /* 0x000fe200078e0212 */
[----:B------:R-:W-:-:S05]  /*2470*/  IADD3 R6, PT, PT, -R6, RZ, RZ ;  /* 0x000000ff06067210 */ /* 0x000fca0007ffe1ff */
[----:B------:R-:W-:-:S05]  /*2480*/  IMAD R6, R9, R6, R8 ;  /* 0x0000000609067224 */ /* 0x000fca00078e0208 */
[----:B------:R-:W-:-:S13]  /*2490*/  ISETP.GT.U32.AND P1, PT, R9, R6, PT ;  /* 0x000000060900720c */ /* 0x000fda0003f24070 */
[----:B------:R-:W-:-:S05]  /*24a0*/  @!P1 IMAD.IADD R6, R6, 0x1, -R9 ;  /* 0x0000000106069824 */ /* 0x000fca00078e0a09 */
[----:B------:R-:W-:-:S13]  /*24b0*/  ISETP.GT.U32.AND P1, PT, R9, R6, PT ;  /* 0x000000060900720c */ /* 0x000fda0003f24070 */
[----:B------:R-:W-:-:S04]  /*24c0*/  @!P1 IADD3 R6, PT, PT, R6, -R9, RZ ;  /* 0x8000000906069210 */ /* 0x000fc80007ffe0ff */
[----:B------:R-:W-:Y:S02]  /*24d0*/  @!P2 IADD3 R6, PT, PT, -R6, RZ, RZ ;  /* 0x000000ff0606a210 */ /* 0x000fe40007ffe1ff */
[----:B------:R-:W-:-:S05]  /*24e0*/  @!P3 LOP3.LUT R6, RZ, R0, RZ, 0x33, !PT ;  /* 0x00000000ff06b212 */ /* 0x000fca00078e33ff */
[----:B------:R-:W-:-:S04]  /*24f0*/  IMAD R7, R18, UR12, R6 ;  /* 0x0000000c12077c24 */ /* 0x000fc8000f8e0206 */
[----:B------:R-:W-:-:S06]  /*2500*/  IMAD.WIDE R6, R7, 0x8, R2 ;  /* 0x0000000807067825 */ /* 0x000fcc00078e0202 */
[----:B------:R-:W2:Y:S04]  /*2510*/  LDG.E.64 R6, desc[UR10][R6.64] ;  /* 0x0000000a06067981 */ /* 0x000ea8000c1e1b00 */
[----:B--2---:R0:W-:Y:S01]  /*2520*/  STG.E.64 desc[UR10][R10.64], R6 ;  /* 0x000000060a007986 */ /* 0x0041e2000c101b0a */
[----:B------:R-:W-:Y:S05]  /*2530*/  BRA `(.L_x_14) ;  /* 0x00000000003c7947 */ /* 0x000fea0003800000 */
.L_x_10:
[----:B------:R-:W-:-:S09]  /*2540*/  UISETP.NE.AND UP0, UPT, UR5, URZ, UPT ;  /* 0x000000ff0500728c */ /* 0x000fd2000bf05270 */
[----:B------:R-:W-:Y:S05]  /*2550*/  BRA.U !UP0, `(.L_x_15) ;  /* 0x00000001082c7547 */ /* 0x000fea000b800000 */
[----:B------:R-:W-:-:S06]  /*2560*/  UISETP.NE.AND UP0, UPT, UR5, 0x1, UPT ;  /* 0x000000010500788c */ /* 0x000fcc000bf05270 */
[----:B------:R-:W-:-:S13]  /*2570*/  PLOP3.LUT P1, PT, PT, PT, UP0, 0x80, 0x8 ;  /* 0x000000000008781c */ /* 0x000fda0003f2f008 */
[----:B------:R-:W2:Y:S01]  /*2580*/  @P1 LDG.E.64 R8, desc[UR10][R14.64] ;  /* 0x0000000a0e081981 */ /* 0x000ea2000c1e1b00 */
[----:B0-----:R-:W-:-:S03]  /*2590*/  IMAD.WIDE R6, R19, 0x8, R2 ;  /* 0x0000000813067825 */ /* 0x001fc600078e0202 */
[----:B------:R-:W5:Y:S04]  /*25a0*/  @!P1 LDG.E.64 R8, desc[UR10][R12.64] ;  /* 0x0000000a0c089981 */ /* 0x000f68000c1e1b00 */
[----:B-----5:R0:W-:Y:S04]  /*25b0*/  @!P1 STG.E.64 desc[UR10][R14.64], R8 ;  /* 0x000000080e009986 */ /* 0x0201e8000c101b0a */
[----:B------:R-:W2:Y:S02]  /*25c0*/  LDG.E.64 R6, desc[UR10][R6.64] ;  /* 0x0000000a06067981 */ /* 0x000ea4000c1e1b00 */
[----:B--2---:R-:W-:Y:S01]  /*25d0*/  FADD R16, R6, R8 ;  /* 0x0000000806107221 */ /* 0x004fe20000000000 */
[----:B------:R-:W-:-:S05]  /*25e0*/  FADD R17, R7, R9 ;  /* 0x0000000907117221 */ /* 0x000fca0000000000 */
[----:B------:R0:W-:Y:S01]  /*25f0*/  STG.E.64 desc[UR10][R14.64], R16 ;  /* 0x000000100e007986 */ /* 0x0001e2000c101b0a */
[----:B------:R-:W-:Y:S05]  /*2600*/  BRA `(.L_x_14) ;  /* 0x0000000000087947 */ /* 0x000fea0003800000 */
.L_x_15:
[----:B------:R-:W2:Y:S04]  /*2610*/  LDG.E.64 R6, desc[UR10][R12.64] ;  /* 0x0000000a0c067981 */ /* 0x000ea8000c1e1b00 */
[----:B--2---:R1:W-:Y:S02]  /*2620*/  STG.E.64 desc[UR10][R14.64], R6 ;  /* 0x000000060e007986 */ /* 0x0043e4000c101b0a */
.L_x_14:
[----:B----4-:R-:W-:Y:S05]  /*2630*/  BSYNC.RECONVERGENT B0 ;  /* 0x0000000000007941 */ /* 0x010fea0003800200 */
.L_x_9:
[----:B------:R-:W-:Y:S01]  /*2640*/  UIADD3 UR7, UPT, UPT, UR6, 0x1, URZ ;  /* 0x0000000106077890 */ /* 0x000fe2000fffe0ff */
[----:B------:R-:W-:Y:S01]  /*2650*/  VIADD R19, R19, UR14 ;  /* 0x0000000e13137c36 */ /* 0x000fe20008000000 */
[----:B------:R-:W-:-:S04]  /*2660*/  UIADD3 UR8, UPT, UPT, UR4, UR15, URZ ;  /* 0x0000000f04087290 */ /* 0x000fc8000fffe0ff */
[----:B------:R-:W-:-:S13]  /*2670*/  ISETP.NE.AND P1, PT, RZ, UR7, PT ;  /* 0x00000007ff007c0c */ /* 0x000fda000bf25270 */
[----:B------:R-:W-:Y:S05]  /*2680*/  @!P1 EXIT ;  /* 0x000000000000994d */ /* 0x000fea0003800000 */
[----:B------:R-:W-:Y:S01]  /*2690*/  UIADD3 UR5, UPT, UPT, UR5, 0x1, URZ ;  /* 0x0000000105057890 */ /* 0x000fe2000fffe0ff */
[----:B------:R-:W-:Y:S01]  /*26a0*/  UMOV UR6, UR7 ;  /* 0x0000000700067c82 */ /* 0x000fe20008000000 */
[----:B------:R-:W-:Y:S01]  /*26b0*/  UMOV UR4, UR8 ;  /* 0x0000000800047c82 */ /* 0x000fe20008000000 */
[----:B------:R-:W-:Y:S09]  /*26c0*/  BRA `(.L_x_16) ;  /* 0xffffffec008c7947 */ /* 0x000ff2000383ffff */
.L_x_0:
[----:B------:R-:W-:Y:S01]  /*26d0*/  UISETP.GE.U32.AND UP0, UPT, UR7, 0x4, UPT ;  /* 0x000000040700788c */ /* 0x000fe2000bf06070 */
[----:B------:R-:W-:Y:S01]  /*26e0*/  HFMA2 R0, -RZ, RZ, 0, 0 ;  /* 0x00000000ff007431 */ /* 0x000fe200000001ff */
[----:B------:R-:W-:-:S07]  /*26f0*/  ULOP3.LUT UR5, UR7, 0x3, URZ, 0xc0, !UPT ;  /* 0x0000000307057892 */ /* 0x000fce000f8ec0ff */
[----:B------:R-:W-:Y:S05]  /*2700*/  BRA.U !UP0, `(.L_x_17) ;  /* 0x0000000d08907547 */ /* 0x000fea000b800000 */
[----:B------:R-:W0:Y:S01]  /*2710*/  LDC.64 R2, c[0x0][0x398] ;  /* 0x0000e600ff027b82 */ /* 0x000e220000000a00 */
[----:B------:R-:W-:Y:S01]  /*2720*/  ULOP3.LUT UR4, UR7, 0x7ffffffc, URZ, 0xc0, !UPT ;  /* 0x7ffffffc07047892 */ /* 0x000fe2000f8ec0ff */
[----:B------:R-:W-:Y:S01]  /*2730*/  MOV R0, UR8 ;  /* 0x0000000800007c02 */ /* 0x000fe20008000f00 */
[----:B------:R-:W-:Y:S01]  /*2740*/  IMAD R15, R4, UR12, RZ ;  /* 0x0000000c040f7c24 */ /* 0x000fe2000f8e02ff */
[----:B------:R-:W1:Y:S03]  /*2750*/  LDCU UR9, c[0x0][0x390] ;  /* 0x00007200ff0977ac */ /* 0x000e660008000800 */
[----:B------:R-:W-:Y:S01]  /*2760*/  IMAD R9, R5, UR8, R0 ;  /* 0x0000000805097c24 */ /* 0x000fe2000f8e0200 */
[----:B------:R-:W-:Y:S02]  /*2770*/  UIADD3 UR6, UPT, UPT, -UR4, URZ, URZ ;  /* 0x000000ff04067290 */ /* 0x000fe4000fffe1ff */
[----:B------:R-:W-:Y:S01]  /*2780*/  MOV R0, UR4 ;  /* 0x0000000400007c02 */ /* 0x000fe20008000f00 */
[----:B------:R-:W-:Y:S01]  /*2790*/  UMOV UR4, URZ ;  /* 0x000000ff00047c82 */ /* 0x000fe20008000000 */
[----:B------:R-:W-:-:S09]  /*27a0*/  UISETP.GE.AND UP0, UPT, UR6, URZ, UPT ;  /* 0x000000ff0600728c */ /* 0x000fd2000bf06270 */
[----:B------:R-:W-:Y:S05]  /*27b0*/  BRA.U UP0, `(.L_x_18) ;  /* 0x0000000900e07547 */ /* 0x000fea000b800000 */
[----:B------:R-:W-:Y:S02]  /*27c0*/  UIADD3 UR13, UPT, UPT, -UR6, URZ, URZ ;  /* 0x000000ff060d7290 */ /* 0x000fe4000fffe1ff */
[----:B------:R-:W-:Y:S02]  /*27d0*/  UPLOP3.LUT UP0, UPT, UPT, UPT, UPT, 0x80, 0x8 ;  /* 0x000000000008789c */ /* 0x000fe40003f0f070 */
[----:B------:R-:W-:-:S09]  /*27e0*/  UISETP.GT.AND UP1, UPT, UR13, 0xc, UPT ;  /* 0x0000000c0d00788c */ /* 0x000fd2000bf24270 */
[----:B------:R-:W-:Y:S05]  /*27f0*/  BRA.U !UP1, `(.L_x_19) ;  /* 0x0000000509d07547 */ /* 0x000fea000b800000 */
[----:B------:R-:W2:Y:S01]  /*2800*/  LDC.64 R6, c[0x0][0x398] ;  /* 0x0000e600ff067b82 */ /* 0x000ea20000000a00 */
[----:B------:R-:W3:Y:S01]  /*2810*/  LDCU UR8, c[0x0][0x390] ;  /* 0x00007200ff0877ac */ /* 0x000ee20008000800 */
[----:B------:R-:W-:-:S11]  /*2820*/  UPLOP3.LUT UP0, UPT, UPT, UPT, UPT, 0x40, 0x4 ;  /* 0x000000000004789c */ /* 0x000fd60003f0e870 */
.L_x_20:
[----:B------:R-:W-:-:S13]  /*2830*/  ISETP.NE.AND P0, PT, RZ, UR4, PT ;  /* 0x00000004ff007c0c */ /* 0x000fda000bf05270 */
[----:B--2---:R-:W-:Y:S01]  /*2840*/  @P0 IMAD.WIDE R18, R15, 0x8, R6 ;  /* 0x000000080f120825 */ /* 0x004fe200078e0206 */
[----:B----4-:R-:W2:Y:S04]  /*2850*/  @!P0 LDG.E.64 R16, desc[UR10][R12.64] ;  /* 0x0000000a0c108981 */ /* 0x010ea8000c1e1b00 */
[----:B------:R-:W4:Y:S04]  /*2860*/  @P0 LDG.E.64 R20, desc[UR10][R10.64] ;  /* 0x0000000a0a140981 */ /* 0x000f28000c1e1b00 */
[----:B------:R-:W4:Y:S02]  /*2870*/  @P0 LDG.E.64 R18, desc[UR10][R18.64] ;  /* 0x0000000a12120981 */ /* 0x000f24000c1e1b00 */
[----:B----4-:R-:W-:Y:S01]  /*2880*/  @P0 FADD R16, R18, R20 ;  /* 0x0000001412100221 */ /* 0x010fe20000000000 */
[----:B------:R-:W-:-:S05]  /*2890*/  @P0 FADD R17, R19, R21 ;  /* 0x0000001513110221 */ /* 0x000fca0000000000 */
[----:B--2---:R2:W-:Y:S04]  /*28a0*/  STG.E.64 desc[UR10][R10.64], R16 ;  /* 0x000000100a007986 */ /* 0x0045e8000c101b0a */
[----:B--2---:R-:W2:Y:S01]  /*28b0*/  @!P0 LDG.E.64 R16, desc[UR10][R12.64] ;  /* 0x0000000a0c108981 */ /* 0x004ea2000c1e1b00 */
[----:B------:R-:W-:-:S03]  /*28c0*/  IMAD.WIDE R20, R9, 0x8, R6 ;  /* 0x0000000809147825 */ /* 0x000fc600078e0206 */
[----:B--2---:R2:W-:Y:S04]  /*28d0*/  @!P0 STG.E.64 desc[UR10][R10.64], R16 ;  /* 0x000000100a008986 */ /* 0x0045e8000c101b0a */
[----:B------:R-:W4:Y:S01]  /*28e0*/  LDG.E.64 R22, desc[UR10][R20.64] ;  /* 0x0000000a14167981 */ /* 0x000f22000c1e1b00 */
[----:B---3--:R-:W-:Y:S02]  /*28f0*/  IMAD.U32 R4, RZ, RZ, UR8 ;  /* 0x00000008ff047e24 */ /* 0x008fe4000f8e00ff */
[----:B----4-:R-:W-:Y:S01]  /*2900*/  FADD R26, R22, R16 ;  /* 0x00000010161a7221 */ /* 0x010fe20000000000 */
[----:B------:R-:W-:Y:S01]  /*2910*/  FADD R27, R23, R17 ;  /* 0x00000011171b7221 */ /* 0x000fe20000000000 */
[----:B------:R-:W-:-:S04]  /*2920*/  IMAD.WIDE R22, R4, 0x8, R20 ;  /* 0x0000000804167825 */ /* 0x000fc800078e0214 */
[----:B------:R-:W-:Y:S04]  /*2930*/  STG.E.64 desc[UR10][R10.64], R26 ;  /* 0x0000001a0a007986 */ /* 0x000fe8000c101b0a */
[----:B------:R-:W3:Y:S01]  /*2940*/  LDG.E.64 R18, desc[UR10][R22.64] ;  /* 0x0000000a16127981 */ /* 0x000ee2000c1e1b00 */
[----:B------:R-:W-:Y:S01]  /*2950*/  IMAD.WIDE R24, R4, 0x8, R22 ;  /* 0x0000000804187825 */ /* 0x000fe200078e0216 */
[----:B------:R-:W-:-:S03]  /*2960*/  UIADD3 UR13, UPT, UPT, UR4, 0x4, URZ ;  /* 0x00000004040d7890 */ /* 0x000fc6000fffe0ff */
[----:B---3--:R-:W-:Y:S01]  /*2970*/  FADD R18, R26, R18 ;  /* 0x000000121a127221 */ /* 0x008fe20000000000 */
[----:B------:R-:W-:-:S05]  /*2980*/  FADD R19, R27, R19 ;  /* 0x000000131b137221 */ /* 0x000fca0000000000 */
[----:B------:R-:W-:Y:S04]  /*2990*/  STG.E.64 desc[UR10][R10.64], R18 ;  /* 0x000000120a007986 */ /* 0x000fe8000c101b0a */
[----:B------:R-:W3:Y:S01]  /*29a0*/  LDG.E.64 R24, desc[UR10][R24.64] ;  /* 0x0000000a18187981 */ /* 0x000ee2000c1e1b00 */
[----:B------:R-:W-:Y:S02]  /*29b0*/  ISETP.NE.AND P0, PT, RZ, UR13, PT ;  /* 0x0000000dff007c0c */ /* 0x000fe4000bf05270 */
[----:B------:R-:W-:-:S11]  /*29c0*/  LEA R15, R4, R15, 0x2 ;  /* 0x0000000f040f7211 */ /* 0x000fd600078e10ff */
[----:B------:R-:W-:-:S04]  /*29d0*/  @P0 IMAD.WIDE R20, R15, 0x8, R6 ;  /* 0x000000080f140825 */ /* 0x000fc800078e0206 */
[----:B---3--:R-:W-:Y:S01]  /*29e0*/  FADD R28, R18, R24 ;  /* 0x00000018121c7221 */ /* 0x008fe20000000000 */
[----:B------:R-:W-:-:S05]  /*29f0*/  FADD R29, R19, R25 ;  /* 0x00000019131d7221 */ /* 0x000fca0000000000 */
[----:B------:R-:W-:Y:S04]  /*2a00*/  STG.E.64 desc[UR10][R10.64], R28 ;  /* 0x0000001c0a007986 */ /* 0x000fe8000c101b0a */
[----:B------:R-:W3:Y:S04]  /*2a10*/  @P0 LDG.E.64 R20, desc[UR10][R20.64] ;  /* 0x0000000a14140981 */ /* 0x000ee8000c1e1b00 */
[----:B--2---:R-:W2:Y:S01]  /*2a20*/  @!P0 LDG.E.64 R16, desc[UR10][R12.64] ;  /* 0x0000000a0c108981 */ /* 0x004ea2000c1e1b00 */
[----:B------:R-:W-:Y:S01]  /*2a30*/  LEA R9, R4, R9, 0x2 ;  /* 0x0000000904097211 */ /* 0x000fe200078e10ff */
[----:B---3--:R-:W-:Y:S01]  /*2a40*/  @P0 FADD R16, R20, R28 ;  /* 0x0000001c14100221 */ /* 0x008fe20000000000 */
[----:B------:R-:W-:-:S05]  /*2a50*/  @P0 FADD R17, R21, R29 ;  /* 0x0000001d15110221 */ /* 0x000fca0000000000 */
[----:B--2---:R2:W-:Y:S04]  /*2a60*/  STG.E.64 desc[UR10][R10.64], R16 ;  /* 0x000000100a007986 */ /* 0x0045e8000c101b0a */
[----:B--2---:R-:W2:Y:S01]  /*2a70*/  @!P0 LDG.E.64 R16, desc[UR10][R12.64] ;  /* 0x0000000a0c108981 */ /* 0x004ea2000c1e1b00 */
[----:B------:R-:W-:-:S03]  /*2a80*/  IMAD.WIDE R22, R9, 0x8, R6 ;  /* 0x0000000809167825 */ /* 0x000fc600078e0206 */
[----:B--2---:R2:W-:Y:S04]  /*2a90*/  @!P0 STG.E.64 desc[UR10][R10.64], R16 ;  /* 0x000000100a008986 */ /* 0x0045e8000c101b0a */
[----:B------:R-:W3:Y:S01]  /*2aa0*/  LDG.E.64 R18, desc[UR10][R22.64] ;  /* 0x0000000a16127981 */ /* 0x000ee2000c1e1b00 */
[----:B------:R-:W-:-:S04]  /*2ab0*/  IMAD.WIDE R20, R4, 0x8, R22 ;  /* 0x0000000804147825 */ /* 0x000fc800078e0216 */
[----:B---3--:R-:W-:Y:S01]  /*2ac0*/  FADD R26, R18, R16 ;  /* 0x00000010121a7221 */ /* 0x008fe20000000000 */
[----:B------:R-:W-:-:S05]  /*2ad0*/  FADD R27, R19, R17 ;  /* 0x00000011131b7221 */ /* 0x000fca0000000000 */
        /* <DEDUP_REMOVED lines=16> */
[----:B------:R-:W-:Y:S02]  /*2be0*/  IMAD R9, R4, 0x4, R9 ;  /* 0x0000000404097824 */ /* 0x000fe400078e0209 */
        /* <DEDUP_REMOVED lines=37> */
[----:B------:R4:W-:Y:S04]  /*2e40*/  STG.E.64 desc[UR10][R10.64], R24 ;  /* 0x000000180a007986 */ /* 0x0009e8000c101b0a */
[----:B------:R-:W3:Y:S02]  /*2e50*/  LDG.E.64 R22, desc[UR10][R20.64] ;  /* 0x0000000a14167981 */ /* 0x000ee4000c1e1b00 */
[----:B---3--:R-:W-:Y:S01]  /*2e60*/  FADD R26, R24, R22 ;  /* 0x00000016181a7221 */ /* 0x008fe20000000000 */
[----:B------:R-:W-:Y:S01]  /*2e70*/  FADD R27, R25, R23 ;  /* 0x00000017191b7221 */ /* 0x000fe20000000000 */
[----:B------:R-:W-:-:S04]  /*2e80*/  IMAD.WIDE R22, R4, 0x8, R20 ;  /* 0x0000000804167825 */ /* 0x000fc800078e0214 */
[----:B------:R4:W-:Y:S04]  /*2e90*/  STG.E.64 desc[UR10][R10.64], R26 ;  /* 0x0000001a0a007986 */ /* 0x0009e8000c101b0a */
[----:B------:R-:W2:Y:S01]  /*2ea0*/  LDG.E.64 R22, desc[UR10][R22.64] ;  /* 0x0000000a16167981 */ /* 0x000ea2000c1e1b00 */
[----:B------:R-:W-:Y:S01]  /*2eb0*/  UIADD3 UR6, UPT, UPT, UR6, 0x10, URZ ;  /* 0x0000001006067890 */ /* 0x000fe2000fffe0ff */
[C---:B------:R-:W-:Y:S01]  /*2ec0*/  LEA R9, R4.reuse, R9, 0x2 ;  /* 0x0000000904097211 */ /* 0x040fe200078e10ff */
[----:B------:R-:W-:Y:S01]  /*2ed0*/  IMAD R15, R4, 0x4, R15 ;  /* 0x00000004040f7824 */ /* 0x000fe200078e020f */
[----:B------:R-:W-:Y:S02]  /*2ee0*/  UIADD3 UR4, UPT, UPT, UR4, 0x10, URZ ;  /* 0x0000001004047890 */ /* 0x000fe4000fffe0ff */
[----:B------:R-:W-:Y:S01]  /*2ef0*/  UISETP.GE.AND UP1, UPT, UR6, -0xc, UPT ;  /* 0xfffffff40600788c */ /* 0x000fe2000bf26270 */
[----:B--2---:R-:W-:Y:S01]  /*2f00*/  FADD R16, R26, R22 ;  /* 0x000000161a107221 */ /* 0x004fe20000000000 */
[----:B------:R-:W-:-:S05]  /*2f10*/  FADD R17, R27, R23 ;  /* 0x000000171b117221 */ /* 0x000fca0000000000 */
[----:B------:R4:W-:Y:S02]  /*2f20*/  STG.E.64 desc[UR10][R10.64], R16 ;  /* 0x000000100a007986 */ /* 0x0009e4000c101b0a */
[----:B------:R-:W-:Y:S05]  /*2f30*/  BRA.U !UP1, `(.L_x_20) ;  /* 0xfffffff9093c7547 */ /* 0x000fea000b83ffff */
.L_x_19:
[----:B------:R-:W-:-:S04]  /*2f40*/  UIADD3 UR13, UPT, UPT, -UR6, URZ, URZ ;  /* 0x000000ff060d7290 */ /* 0x000fc8000fffe1ff */
[----:B------:R-:W-:-:S09]  /*2f50*/  UISETP.GT.AND UP1, UPT, UR13, 0x4, UPT ;  /* 0x000000040d00788c */ /* 0x000fd2000bf24270 */
[----:B------:R-:W-:Y:S05]  /*2f60*/  BRA.U !UP1, `(.L_x_21) ;  /* 0x0000000109ec7547 */ /* 0x000fea000b800000 */
[----:B------:R-:W-:-:S13]  /*2f70*/  ISETP.NE.AND P0, PT, RZ, UR4, PT ;  /* 0x00000004ff007c0c */ /* 0x000fda000bf05270 */
[----:B------:R-:W-:Y:S01]  /*2f80*/  @P0 IMAD.WIDE R18, R15, 0x8, R6 ;  /* 0x000000080f120825 */ /* 0x000fe200078e0206 */
[----:B----4-:R-:W2:Y:S04]  /*2f90*/  @!P0 LDG.E.64 R16, desc[UR10][R12.64] ;  /* 0x0000000a0c108981 */ /* 0x010ea8000c1e1b00 */
[----:B------:R-:W3:Y:S04]  /*2fa0*/  @P0 LDG.E.64 R20, desc[UR10][R10.64] ;  /* 0x0000000a0a140981 */ /* 0x000ee8000c1e1b00 */
[----:B------:R-:W3:Y:S02]  /*2fb0*/  @P0 LDG.E.64 R18, desc[UR10][R18.64] ;  /* 0x0000000a12120981 */ /* 0x000ee4000c1e1b00 */
[----:B---3--:R-:W-:Y:S01]  /*2fc0*/  @P0 FADD R16, R18, R20 ;  /* 0x0000001412100221 */ /* 0x008fe20000000000 */
[----:B------:R-:W-:-:S05]  /*2fd0*/  @P0 FADD R17, R19, R21 ;  /* 0x0000001513110221 */ /* 0x000fca0000000000 */
[----:B--2---:R2:W-:Y:S04]  /*2fe0*/  STG.E.64 desc[UR10][R10.64], R16 ;  /* 0x000000100a007986 */ /* 0x0045e8000c101b0a */
[----:B--2---:R-:W2:Y:S01]  /*2ff0*/  @!P0 LDG.E.64 R16, desc[UR10][R12.64] ;  /* 0x0000000a0c108981 */ /* 0x004ea2000c1e1b00 */
[----:B------:R-:W-:Y:S01]  /*3000*/  IMAD.WIDE R20, R9, 0x8, R6 ;  /* 0x0000000809147825 */ /* 0x000fe200078e0206 */
[----:B------:R-:W-:Y:S02]  /*3010*/  MOV R4, UR8 ;  /* 0x0000000800047c02 */ /* 0x000fe40008000f00 */
[----:B--2---:R2:W-:Y:S04]  /*3020*/  @!P0 STG.E.64 desc[UR10][R10.64], R16 ;  /* 0x000000100a008986 */ /* 0x0045e8000c101b0a */
[----:B------:R-:W3:Y:S01]  /*3030*/  LDG.E.64 R22, desc[UR10][R20.64] ;  /* 0x0000000a14167981 */ /* 0x000ee2000c1e1b00 */
[----:B------:R-:W-:-:S04]  /*3040*/  IMAD.WIDE R18, R4, 0x8, R20 ;  /* 0x0000000804127825 */ /* 0x000fc800078e0214 */
[----:B---3--:R-:W-:Y:S01]  /*3050*/  FADD R24, R22, R16 ;  /* 0x0000001016187221 */ /* 0x008fe20000000000 */
[----:B------:R-:W-:-:S05]  /*3060*/  FADD R25, R23, R17 ;  /* 0x0000001117197221 */ /* 0x000fca0000000000 */
[----:B------:R-:W-:Y:S04]  /*3070*/  STG.E.64 desc[UR10][R10.64], R24 ;  /* 0x000000180a007986 */ /* 0x000fe8000c101b0a */
[----:B------:R-:W3:Y:S01]  /*3080*/  LDG.E.64 R22, desc[UR10][R18.64] ;  /* 0x0000000a12167981 */ /* 0x000ee2000c1e1b00 */
[----:B------:R-:W-:Y:S01]  /*3090*/  UIADD3 UR4, UPT, UPT, UR4, 0x4, URZ ;  /* 0x0000000404047890 */ /* 0x000fe2000fffe0ff */
[----:B---3--:R-:W-:Y:S01]  /*30a0*/  FADD R26, R24, R22 ;  /* 0x00000016181a7221 */ /* 0x008fe20000000000 */
[----:B------:R-:W-:Y:S01]  /*30b0*/  FADD R27, R25, R23 ;  /* 0x00000017191b7221 */ /* 0x000fe20000000000 */
[----:B------:R-:W-:-:S04]  /*30c0*/  IMAD.WIDE R22, R4, 0x8, R18 ;  /* 0x0000000804167825 */ /* 0x000fc800078e0212 */
        /* <DEDUP_REMOVED lines=27> */
[----:B------:R-:W3:Y:S01]  /*3280*/  LDG.E.64 R20, desc[UR10][R20.64] ;  /* 0x0000000a14147981 */ /* 0x000ee2000c1e1b00 */
[----:B------:R-:W-:Y:S01]  /*3290*/  UIADD3 UR6, UPT, UPT, UR6, 0x4, URZ ;  /* 0x0000000406067890 */ /* 0x000fe2000fffe0ff */
[C---:B------:R-:W-:Y:S01]  /*32a0*/  IMAD R9, R4.reuse, 0x4, R9 ;  /* 0x0000000404097824 */ /* 0x040fe200078e0209 */
[----:B------:R-:W-:Y:S01]  /*32b0*/  LEA R15, R4, R15, 0x2 ;  /* 0x0000000f040f7211 */ /* 0x000fe200078e10ff */
[----:B------:R-:W-:Y:S02]  /*32c0*/  UIADD3 UR4, UPT, UPT, UR4, 0x4, URZ ;  /* 0x0000000404047890 */ /* 0x000fe4000fffe0ff */
[----:B------:R-:W-:-:S02]  /*32d0*/  UIADD3 UR6, UPT, UPT, UR6, 0x4, URZ ;  /* 0x0000000406067890 */ /* 0x000fc4000fffe0ff */
[----:B------:R-:W-:Y:S01]  /*32e0*/  UPLOP3.LUT UP0, UPT, UPT, UPT, UPT, 0x40, 0x4 ;  /* 0x000000000004789c */ /* 0x000fe20003f0e870 */
[----:B---3--:R-:W-:Y:S01]  /*32f0*/  FADD R6, R24, R20 ;  /* 0x0000001418067221 */ /* 0x008fe20000000000 */
[----:B------:R-:W-:-:S05]  /*3300*/  FADD R7, R25, R21 ;  /* 0x0000001519077221 */ /* 0x000fca0000000000 */
[----:B------:R2:W-:Y:S04]  /*3310*/  STG.E.64 desc[UR10][R10.64], R6 ;  /* 0x000000060a007986 */ /* 0x0005e8000c101b0a */
.L_x_21:
[----:B------:R-:W-:-:S09]  /*3320*/  UISETP.NE.OR UP0, UPT, UR6, URZ, UP0 ;  /* 0x000000ff0600728c */ /* 0x000fd20008705670 */
[----:B------:R-:W-:Y:S05]  /*3330*/  BRA.U !UP0, `(.L_x_17) ;  /* 0x0000000108847547 */ /* 0x000fea000b800000 */
.L_x_18:
[----:B------:R-:W-:-:S13]  /*3340*/  ISETP.NE.AND P0, PT, RZ, UR4, PT ;  /* 0x00000004ff007c0c */ /* 0x000fda000bf05270 */
[----:B0-2---:R-:W-:Y:S01]  /*3350*/  @P0 IMAD.WIDE R6, R15, 0x8, R2 ;  /* 0x000000080f060825 */ /* 0x005fe200078e0202 */
[----:B---34-:R-:W2:Y:S04]  /*3360*/  @!P0 LDG.E.64 R24, desc[UR10][R12.64] ;  /* 0x0000000a0c188981 */ /* 0x018ea8000c1e1b00 */
[----:B------:R-:W3:Y:S04]  /*3370*/  @P0 LDG.E.64 R16, desc[UR10][R10.64] ;  /* 0x0000000a0a100981 */ /* 0x000ee8000c1e1b00 */
[----:B------:R-:W3:Y:S02]  /*3380*/  @P0 LDG.E.64 R6, desc[UR10][R6.64] ;  /* 0x0000000a06060981 */ /* 0x000ee4000c1e1b00 */
[----:B---3--:R-:W-:Y:S01]  /*3390*/  @P0 FADD R24, R6, R16 ;  /* 0x0000001006180221 */ /* 0x008fe20000000000 */
[----:B------:R-:W-:-:S05]  /*33a0*/  @P0 FADD R25, R7, R17 ;  /* 0x0000001107190221 */ /* 0x000fca0000000000 */
[----:B--2---:R0:W-:Y:S04]  /*33b0*/  STG.E.64 desc[UR10][R10.64], R24 ;  /* 0x000000180a007986 */ /* 0x0041e8000c101b0a */
[----:B0-----:R-:W2:Y:S01]  /*33c0*/  @!P0 LDG.E.64 R24, desc[UR10][R12.64] ;  /* 0x0000000a0c188981 */ /* 0x001ea2000c1e1b00 */
[----:B------:R-:W-:Y:S01]  /*33d0*/  IMAD.WIDE R16, R9, 0x8, R2 ;  /* 0x0000000809107825 */ /* 0x000fe200078e0202 */
[----:B-1----:R-:W-:Y:S02]  /*33e0*/  UMOV UR8, UR9 ;  /* 0x0000000900087c82 */ /* 0x002fe40008000000 */
[----:B--2---:R3:W-:Y:S04]  /*33f0*/  @!P0 STG.E.64 desc[UR10][R10.64], R24 ;  /* 0x000000180a008986 */ /* 0x0047e8000c101b0a */
[----:B------:R-:W2:Y:S01]  /*3400*/  LDG.E.64 R18, desc[UR10][R16.64] ;  /* 0x0000000a10127981 */ /* 0x000ea2000c1e1b00 */
[----:B------:R-:W-:-:S05]  /*3410*/  MOV R4, UR8 ;  /* 0x0000000800047c02 */ /* 0x000fca0008000f00 */
[----:B------:R-:W-:-:S04]  /*3420*/  IMAD.WIDE R6, R4, 0x8, R16 ;  /* 0x0000000804067825 */ /* 0x000fc800078e0210 */
[----:B--2---:R-:W-:Y:S01]  /*3430*/  FADD R20, R18, R24 ;  /* 0x0000001812147221 */ /* 0x004fe20000000000 */
[----:B------:R-:W-:-:S05]  /*3440*/  FADD R21, R19, R25 ;  /* 0x0000001913157221 */ /* 0x000fca0000000000 */
[----:B------:R3:W-:Y:S04]  /*3450*/  STG.E.64 desc[UR10][R10.64], R20 ;  /* 0x000000140a007986 */ /* 0x0007e8000c101b0a */
[----:B------:R-:W2:Y:S02]  /*3460*/  LDG.E.64 R18, desc[UR10][R6.64] ;  /* 0x0000000a06127981 */ /* 0x000ea4000c1e1b00 */
[----:B--2---:R-:W-:Y:S01]  /*3470*/  FADD R22, R20, R18 ;  /* 0x0000001214167221 */ /* 0x004fe20000000000 */
        /* <DEDUP_REMOVED lines=8> */
[----:B------:R-:W-:Y:S01]  /*3500*/  UISETP.NE.AND UP0, UPT, UR6, URZ, UPT ;  /* 0x000000ff0600728c */ /* 0x000fe2000bf05270 */
[----:B--2---:R-:W-:Y:S01]  /*3510*/  FADD R16, R22, R18 ;  /* 0x0000001216107221 */ /* 0x004fe20000000000 */
[----:B------:R-:W-:-:S05]  /*3520*/  FADD R17, R23, R19 ;  /* 0x0000001317117221 */ /* 0x000fca0000000000 */
[----:B------:R3:W-:Y:S02]  /*3530*/  STG.E.64 desc[UR10][R10.64], R16 ;  /* 0x000000100a007986 */ /* 0x0007e4000c101b0a */
[----:B------:R-:W-:Y:S05]  /*3540*/  BRA.U UP0, `(.L_x_18) ;  /* 0xfffffffd007c7547 */ /* 0x000fea000b83ffff */
.L_x_17:
[----:B------:R-:W-:-:S13]  /*3550*/  ISETP.NE.AND P0, PT, RZ, UR5, PT ;  /* 0x00000005ff007c0c */ /* 0x000fda000bf05270 */
[----:B-1----:R-:W-:Y:S05]  /*3560*/  @!P0 EXIT ;  /* 0x000000000000894d */ /* 0x002fea0003800000 */
[----:B--2---:R-:W1:Y:S01]  /*3570*/  LDC.64 R6, c[0x0][0x398] ;  /* 0x0000e600ff067b82 */ /* 0x004e620000000a00 */
[----:B------:R-:W-:Y:S01]  /*3580*/  IADD3 R5, PT, PT, R5, R0, RZ ;  /* 0x0000000005057210 */ /* 0x000fe20007ffe0ff */
[----:B------:R-:W2:Y:S04]  /*3590*/  LDCU UR4, c[0x0][0x390] ;  /* 0x00007200ff0477ac */ /* 0x000ea80008000800 */
[----:B------:R-:W-:Y:S01]  /*35a0*/  IMAD R5, R5, UR8, RZ ;  /* 0x0000000805057c24 */ /* 0x000fe2000f8e02ff */
[----:B------:R-:W-:-:S12]  /*35b0*/  UIADD3 UR5, UPT, UPT, -UR5, URZ, URZ ;  /* 0x000000ff05057290 */ /* 0x000fd8000fffe1ff */
.L_x_24:
[----:B------:R-:W-:Y:S01]  /*35c0*/  ISETP.NE.AND P0, PT, R0, RZ, PT ;  /* 0x000000ff0000720c */ /* 0x000fe20003f05270 */
[----:B------:R-:W-:-:S04]  /*35d0*/  UIADD3 UR5, UPT, UPT, UR5, 0x1, URZ ;  /* 0x0000000105057890 */ /* 0x000fc8000fffe0ff */
[----:B------:R-:W-:-:S08]  /*35e0*/  UISETP.NE.AND UP0, UPT, UR5, URZ, UPT ;  /* 0x000000ff0500728c */ /* 0x000fd0000bf05270 */
[----:B0-----:R-:W-:Y:S05]  /*35f0*/  @!P0 BRA `(.L_x_22) ;  /* 0x0000000000248947 */ /* 0x001fea0003800000 */
[----:B------:R-:W-:-:S13]  /*3600*/  ISETP.NE.AND P0, PT, R0, 0x1, PT ;  /* 0x000000010000780c */ /* 0x000fda0003f05270 */
[----:B------:R-:W5:Y:S01]  /*3610*/  @P0 LDG.E.64 R8, desc[UR10][R10.64] ;  /* 0x0000000a0a080981 */ /* 0x000f62000c1e1b00 */
[----:B01----:R-:W-:-:S03]  /*3620*/  IMAD.WIDE R2, R5, 0x8, R6 ;  /* 0x0000000805027825 */ /* 0x003fc600078e0206 */
[----:B------:R-:W2:Y:S04]  /*3630*/  @!P0 LDG.E.64 R8, desc[UR10][R12.64] ;  /* 0x0000000a0c088981 */ /* 0x000ea8000c1e1b00 */
[----:B--2---:R0:W-:Y:S04]  /*3640*/  @!P0 STG.E.64 desc[UR10][R10.64], R8 ;  /* 0x000000080a008986 */ /* 0x0041e8000c101b0a */
[----:B------:R-:W5:Y:S02]  /*3650*/  LDG.E.64 R2, desc[UR10][R2.64] ;  /* 0x0000000a02027981 */ /* 0x000f64000c1e1b00 */
[----:B-----5:R-:W-:Y:S01]  /*3660*/  FADD R14, R2, R8 ;  /* 0x00000008020e7221 */ /* 0x020fe20000000000 */
[----:B------:R-:W-:Y:S01]  /*3670*/  FADD R15, R3, R9 ;  /* 0x00000009030f7221 */ /* 0x000fe20000000000 */
[----:B0-----:R-:W-:Y:S06]  /*3680*/  BRA `(.L_x_23) ;  /* 0x0000000000047947 */ /* 0x001fec0003800000 */
.L_x_22:
[----:B------:R0:W5:Y:S02]  /*3690*/  LDG.E.64 R14, desc[UR10][R12.64] ;  /* 0x0000000a0c0e7981 */ /* 0x000164000c1e1b00 */
.L_x_23:
[----:B-----5:R0:W-:Y:S01]  /*36a0*/  STG.E.64 desc[UR10][R10.64], R14 ;  /* 0x0000000e0a007986 */ /* 0x0201e2000c101b0a */
[----:B------:R-:W-:Y:S02]  /*36b0*/  IADD3 R0, PT, PT, R0, 0x1, RZ ;  /* 0x0000000100007810 */ /* 0x000fe40007ffe0ff */
[----:B--2---:R-:W-:Y:S01]  /*36c0*/  IADD3 R5, PT, PT, R5, UR4, RZ ;  /* 0x0000000405057c10 */ /* 0x004fe2000fffe0ff */
[----:B------:R-:W-:Y:S06]  /*36d0*/  BRA.U UP0, `(.L_x_24) ;  /* 0xfffffffd00b87547 */ /* 0x000fec000b83ffff */
[----:B------:R-:W-:Y:S05]  /*36e0*/  EXIT ;  /* 0x000000000000794d */ /* 0x000fea0003800000 */
.L_x_25:
[----:B------:R-:W-:-:S00]  /*36f0*/  BRA `(.L_x_25) ;  /* 0xfffffffc00fc7947 */ /* 0x000fc0000383ffff */
[----:B------:R-:W-:-:S00]  /*3700*/  NOP ;  /* 0x0000000000007918 */ /* 0x000fc00000000000 */
[----:B------:R-:W-:-:S00]  /*3710*/  NOP ;  /* 0x0000000000007918 */ /* 0x000fc00000000000 */
[----:B------:R-:W-:-:S00]  /*3720*/  NOP ;  /* 0x0000000000007918 */ /* 0x000fc00000000000 */
[----:B------:R-:W-:-:S00]  /*3730*/  NOP ;  /* 0x0000000000007918 */ /* 0x000fc00000000000 */
[----:B------:R-:W-:-:S00]  /*3740*/  NOP ;  /* 0x0000000000007918 */ /* 0x000fc00000000000 */
[----:B------:R-:W-:-:S00]  /*3750*/  NOP ;  /* 0x0000000000007918 */ /* 0x000fc00000000000 */
[----:B------:R-:W-:-:S00]  /*3760*/  NOP ;  /* 0x0000000000007918 */ /* 0x000fc00000000000 */
[----:B------:R-:W-:-:S00]  /*3770*/  NOP ;  /* 0x0000000000007918 */ /* 0x000fc00000000000 */
.L_x_29:


//--------------------- .text._Z17inputStage_kerneliiiiiP6float2S0_S0_ --------------------------
	.section	.text._Z17inputStage_kerneliiiiiP6float2S0_S0_,"ax",@progbits
	.align	128
        .global         _Z17inputStage_kerneliiiiiP6float2S0_S0_
        .type           _Z17inputStage_kerneliiiiiP6float2S0_S0_,@function
        .size           _Z17inputStage_kerneliiiiiP6float2S0_S0_,(.L_x_30 - _Z17inputStage_kerneliiiiiP6float2S0_S0_)
        .other          _Z17inputStage_kerneliiiiiP6float2S0_S0_,@"STO_CUDA_ENTRY STV_DEFAULT"
_Z17inputStage_kerneliiiiiP6float2S0_S0_:
.text._Z17inputStage_kerneliiiiiP6float2S0_S0_:
[----:B------:R-:W-:Y:S01]  /*0000*/  LDC R1, c[0x0][0x37c] ;  /* 0x0000df00ff017b82 */ /* 0x000fe20000000800 */
[----:B------:R-:W0:Y:S07]  /*0010*/  S2R R0, SR_CTAID.Y ;  /* 0x0000000000007919 */ /* 0x000e2e0000002600 */
[----:B------:R-:W1:Y:S01]  /*0020*/  LDC.64 R4, c[0x0][0x388] ;  /* 0x0000e200ff047b82 */ /* 0x000e620000000a00 */
[----:B------:R-:W2:Y:S01]  /*0030*/  LDCU UR4, c[0x0][0x360] ;  /* 0x00006c00ff0477ac */ /* 0x000ea20008000800 */
[----:B------:R-:W0:Y:S01]  /*0040*/  S2R R7, SR_TID.Y ;  /* 0x0000000000077919 */ /* 0x000e220000002200 */
[----:B------:R-:W0:Y:S01]  /*0050*/  LDCU UR5, c[0x0][0x364] ;  /* 0x00006c80ff0577ac */ /* 0x000e220008000800 */
[----:B------:R-:W2:Y:S01]  /*0060*/  S2R R2, SR_CTAID.X ;  /* 0x0000000000027919 */ /* 0x000ea20000002500 */
[----:B------:R-:W3:Y:S01]  /*0070*/  LDCU UR6, c[0x0][0x390] ;  /* 0x00007200ff0677ac */ /* 0x000ee20008000800 */
[----:B------:R-:W2:Y:S01]  /*0080*/  S2R R3, SR_TID.X ;  /* 0x0000000000037919 */ /* 0x000ea20000002100 */
[----:B0-----:R-:W-:-:S05]  /*0090*/  IMAD R0, R0, UR5, R7 ;  /* 0x0000000500007c24 */ /* 0x001fca000f8e0207 */
[----:B-1----:R-:W-:Y:S01]  /*00a0*/  ISETP.GE.AND P0, PT, R0, R4, PT ;  /* 0x000000040000720c */ /* 0x002fe20003f06270 */
[----:B--2---:R-:W-:Y:S02]  /*00b0*/  IMAD R2, R2, UR4, R3 ;  /* 0x0000000402027c24 */ /* 0x004fe4000f8e0203 */
[----:B---3--:R-:W-:-:S05]  /*00c0*/  IMAD R3, R5, UR6, RZ ;  /* 0x0000000605037c24 */ /* 0x008fca000f8e02ff */
[----:B------:R-:W-:-:S13]  /*00d0*/  ISETP.GE.OR P0, PT, R2, R3, P0 ;  /* 0x000000030200720c */ /* 0x000fda0000706670 */
[----:B------:R-:W-:Y:S05]  /*00e0*/  @P0 EXIT ;  /* 0x000000000000094d */ /* 0x000fea0003800000 */
[----:B------:R-:W-:Y:S01]  /*00f0*/  ISETP.NE.AND P1, PT, R2, RZ, PT ;  /* 0x000000ff0200720c */ /* 0x000fe20003f25270 */
[----:B------:R-:W0:Y:S01]  /*0100*/  LDCU.64 UR4, c[0x0][0x358] ;  /* 0x00006b00ff0477ac */ /* 0x000e220008000a00 */
[----:B------:R-:W-:Y:S01]  /*0110*/  IABS R11, R5 ;  /* 0x00000005000b7213 */ /* 0x000fe20000000000 */
[----:B------:R-:W1:Y:S10]  /*0120*/  LDCU UR7, c[0x0][0x384] ;  /* 0x00007080ff0777ac */ /* 0x000e740008000800 */
[----:B------:R-:W0:Y:S02]  /*0130*/  @!P1 LDC.64 R6, c[0x0][0x398] ;  /* 0x0000e600ff069b82 */ /* 0x000e240000000a00 */
[----:B0-----:R-:W2:Y:S01]  /*0140*/  @!P1 LDG.E.64 R6, desc[UR4][R6.64] ;  /* 0x0000000406069981 */ /* 0x001ea2000c1e1b00 */
[----:B------:R-:W0:Y:S01]  /*0150*/  I2F.RP R4, R11 ;  /* 0x0000000b00047306 */ /* 0x000e220000209400 */
[----:B------:R-:W-:Y:S07]  /*0160*/  BSSY.RECONVERGENT B0, `(.L_x_26) ;  /* 0x000004c000007945 */ /* 0x000fee0003800200 */
[----:B0-----:R-:W0:Y:S02]  /*0170*/  MUFU.RCP R4, R4 ;  /* 0x0000000400047308 */ /* 0x001e240000001000 */
[----:B0-----:R-:W-:-:S06]  /*0180*/  IADD3 R8, PT, PT, R4, 0xffffffe, RZ ;  /* 0x0ffffffe04087810 */ /* 0x001fcc0007ffe0ff */
[----:B------:R0:W3:Y:S02]  /*0190*/  F2I.FTZ.U32.TRUNC.NTZ R9, R8 ;  /* 0x0000000800097305 */ /* 0x0000e4000021f000 */
[----:B0-----:R-:W-:Y:S02]  /*01a0*/  HFMA2 R8, -RZ, RZ, 0, 0 ;  /* 0x00000000ff087431 */ /* 0x001fe400000001ff */
[----:B---3--:R-:W-:-:S04]  /*01b0*/  IMAD.MOV R10, RZ, RZ, -R9 ;  /* 0x000000ffff0a7224 */ /* 0x008fc800078e0a09 */
[----:B------:R-:W-:Y:S01]  /*01c0*/  IMAD R13, R10, R11, RZ ;  /* 0x0000000b0a0d7224 */ /* 0x000fe200078e02ff */
[----:B------:R-:W-:-:S03]  /*01d0*/  IABS R10, R2 ;  /* 0x00000002000a7213 */ /* 0x000fc60000000000 */
[----:B------:R-:W-:-:S06]  /*01e0*/  IMAD.HI.U32 R9, R9, R13, R8 ;  /* 0x0000000d09097227 */ /* 0x000fcc00078e0008 */
[----:B------:R-:W-:-:S04]  /*01f0*/  IMAD.HI.U32 R9, R9, R10, RZ ;  /* 0x0000000a09097227 */ /* 0x000fc800078e00ff */
[----:B------:R-:W-:-:S04]  /*0200*/  IMAD.MOV R4, RZ, RZ, -R9 ;  /* 0x000000ffff047224 */ /* 0x000fc800078e0a09 */
[----:B------:R-:W-:-:S05]  /*0210*/  IMAD R4, R11, R4, R10 ;  /* 0x000000040b047224 */ /* 0x000fca00078e020a */
[----:B------:R-:W-:-:S13]  /*0220*/  ISETP.GT.U32.AND P3, PT, R11, R4, PT ;  /* 0x000000040b00720c */ /* 0x000fda0003f64070 */
[-C--:B------:R-:W-:Y:S01]  /*0230*/  @!P3 IADD3 R4, PT, PT, R4, -R11.reuse, RZ ;  /* 0x8000000b0404b210 */ /* 0x080fe20007ffe0ff */
[----:B------:R-:W-:Y:S01]  /*0240*/  @!P3 VIADD R9, R9, 0x1 ;  /* 0x000000010909b836 */ /* 0x000fe20000000000 */
[----:B------:R-:W-:Y:S02]  /*0250*/  ISETP.NE.AND P3, PT, R5, RZ, PT ;  /* 0x000000ff0500720c */ /* 0x000fe40003f65270 */
[----:B------:R-:W-:Y:S01]  /*0260*/  ISETP.GE.U32.AND P0, PT, R4, R11, PT ;  /* 0x0000000b0400720c */ /* 0x000fe20003f06070 */
[----:B------:R-:W-:Y:S01]  /*0270*/  @!P1 IMAD R11, R0, R3, RZ ;  /* 0x00000003000b9224 */ /* 0x000fe200078e02ff */
[----:B------:R-:W-:-:S04]  /*0280*/  LOP3.LUT R4, R2, R5, RZ, 0x3c, !PT ;  /* 0x0000000502047212 */ /* 0x000fc800078e3cff */
[----:B------:R-:W-:-:S07]  /*0290*/  ISETP.GE.AND P2, PT, R4, RZ, PT ;  /* 0x000000ff0400720c */ /* 0x000fce0003f46270 */
[----:B------:R-:W-:Y:S02]  /*02a0*/  @P0 IADD3 R9, PT, PT, R9, 0x1, RZ ;  /* 0x0000000109090810 */ /* 0x000fe40007ffe0ff */
[----:B-1----:R-:W-:-:S04]  /*02b0*/  ISETP.GE.AND P0, PT, R2, UR7, PT ;  /* 0x0000000702007c0c */ /* 0x002fc8000bf06270 */
[----:B------:R-:W-:Y:S01]  /*02c0*/  @!P2 IMAD.MOV R9, RZ, RZ, -R9 ;  /* 0x000000ffff09a224 */ /* 0x000fe200078e0a09 */
[----:B------:R-:W-:Y:S02]  /*02d0*/  @!P3 LOP3.LUT R9, RZ, R5, RZ, 0x33, !PT ;  /* 0x00000005ff09b212 */ /* 0x000fe400078e33ff */
[C---:B------:R-:W-:Y:S02]  /*02e0*/  ISETP.LT.OR P0, PT, R2.reuse, 0x1, P0 ;  /* 0x000000010200780c */ /* 0x040fe40000701670 */
[----:B------:R-:W-:Y:S02]  /*02f0*/  I2FP.F32.S32 R4, R9 ;  /* 0x0000000900047245 */ /* 0x000fe40000201400 */
[----:B------:R-:W0:Y:S01]  /*0300*/  LDC.64 R8, c[0x0][0x3a8] ;  /* 0x0000ea00ff087b82 */ /* 0x000e220000000a00 */
[----:B------:R-:W-:Y:S01]  /*0310*/  ISETP.GE.AND P2, PT, R2, UR7, PT ;  /* 0x0000000702007c0c */ /* 0x000fe2000bf46270 */
[----:B------:R-:W1:Y:S02]  /*0320*/  F2I.TRUNC.NTZ R12, R4 ;  /* 0x00000004000c7305 */ /* 0x000e64000020f100 */
[----:B-1----:R-:W-:-:S05]  /*0330*/  IADD3 R10, PT, PT, -R12, RZ, RZ ;  /* 0x000000ff0c0a7210 */ /* 0x002fca0007ffe1ff */
[----:B------:R-:W-:Y:S02]  /*0340*/  IMAD R13, R5, R10, R2 ;  /* 0x0000000a050d7224 */ /* 0x000fe400078e0202 */
[----:B0-----:R-:W-:-:S04]  /*0350*/  @!P1 IMAD.WIDE R10, R11, 0x8, R8 ;  /* 0x000000080b0a9825 */ /* 0x001fc800078e0208 */
[----:B------:R-:W-:-:S04]  /*0360*/  IMAD R5, R0, R5, R13 ;  /* 0x0000000500057224 */ /* 0x000fc800078e020d */
[----:B------:R-:W-:-:S04]  /*0370*/  IMAD R5, R5, UR6, R12 ;  /* 0x0000000605057c24 */ /* 0x000fc8000f8e020c */
[----:B------:R-:W-:Y:S01]  /*0380*/  IMAD.WIDE R4, R5, 0x8, R8 ;  /* 0x0000000805047825 */ /* 0x000fe200078e0208 */
[----:B--2---:R0:W-:Y:S01]  /*0390*/  @!P1 STG.E.64 desc[UR4][R10.64], R6 ;  /* 0x000000060a009986 */ /* 0x0041e2000c101b04 */
[----:B------:R-:W-:Y:S05]  /*03a0*/  @P0 BRA `(.L_x_27) ;  /* 0x00000000009c0947 */ /* 0x000fea0003800000 */
[----:B0-----:R-:W0:Y:S02]  /*03b0*/  LDC.64 R6, c[0x0][0x398] ;  /* 0x0000e600ff067b82 */ /* 0x001e240000000a00 */
[----:B0-----:R-:W-:-:S06]  /*03c0*/  IMAD.WIDE.U32 R6, R2, 0x8, R6 ;  /* 0x0000000802067825 */ /* 0x001fcc00078e0006 */
[----:B------:R-:W2:Y:S01]  /*03d0*/  LDG.E.64 R6, desc[UR4][R6.64] ;  /* 0x0000000406067981 */ /* 0x000ea2000c1e1b00 */
[----:B------:R-:W-:-:S13]  /*03e0*/  ISETP.NE.AND P0, PT, R0, RZ, PT ;  /* 0x000000ff0000720c */ /* 0x000fda0003f05270 */
[----:B------:R-:W-:-:S04]  /*03f0*/  @!P0 IMAD R3, R13, UR6, R12 ;  /* 0x000000060d038c24 */ /* 0x000fc8000f8e020c */
[----:B------:R-:W-:-:S05]  /*0400*/  @!P0 IMAD.WIDE R8, R3, 0x8, R8 ;  /* 0x0000000803088825 */ /* 0x000fca00078e0208 */
[----:B--2---:R1:W-:Y:S01]  /*0410*/  @!P0 STG.E.64 desc[UR4][R8.64], R6 ;  /* 0x0000000608008986 */ /* 0x0043e2000c101b04 */
[----:B------:R-:W-:Y:S05]  /*0420*/  @!P0 BRA `(.L_x_27) ;  /* 0x00000000007c8947 */ /* 0x000fea0003800000 */
[----:B------:R-:W1:Y:S01]  /*0430*/  LDC R12, c[0x0][0x380] ;  /* 0x0000e000ff0c7b82 */ /* 0x000e620000000800 */
[----:B------:R-:W-:Y:S01]  /*0440*/  IMAD R0, R2, R0, RZ ;  /* 0x0000000002007224 */ /* 0x000fe200078e02ff */
[----:B------:R-:W-:-:S04]  /*0450*/  MOV R2, RZ ;  /* 0x000000ff00027202 */ /* 0x000fc80000000f00 */
[----:B------:R-:W-:Y:S02]  /*0460*/  ISETP.GE.AND P3, PT, R0, RZ, PT ;  /* 0x000000ff0000720c */ /* 0x000fe40003f66270 */
[----:B-1----:R-:W-:-:S04]  /*0470*/  IABS R9, R12 ;  /* 0x0000000c00097213 */ /* 0x002fc80000000000 */
[----:B------:R-:W0:Y:S08]  /*0480*/  I2F.RP R8, R9 ;  /* 0x0000000900087306 */ /* 0x000e300000209400 */
[----:B0-----:R-:W0:Y:S02]  /*0490*/  MUFU.RCP R8, R8 ;  /* 0x0000000800087308 */ /* 0x001e240000001000 */
[----:B0-----:R-:W-:-:S06]  /*04a0*/  IADD3 R3, PT, PT, R8, 0xffffffe, RZ ;  /* 0x0ffffffe08037810 */ /* 0x001fcc0007ffe0ff */
[----:B------:R-:W0:Y:S02]  /*04b0*/  F2I.FTZ.U32.TRUNC.NTZ R3, R3 ;  /* 0x0000000300037305 */ /* 0x000e24000021f000 */
[----:B0-----:R-:W-:-:S04]  /*04c0*/  IMAD.MOV R10, RZ, RZ, -R3 ;  /* 0x000000ffff0a7224 */ /* 0x001fc800078e0a03 */
[----:B------:R-:W-:Y:S01]  /*04d0*/  IMAD R11, R10, R9, RZ ;  /* 0x000000090a0b7224 */ /* 0x000fe200078e02ff */
[----:B------:R-:W-:-:S03]  /*04e0*/  IABS R10, R0 ;  /* 0x00000000000a7213 */ /* 0x000fc60000000000 */
[----:B------:R-:W-:-:S06]  /*04f0*/  IMAD.HI.U32 R2, R3, R11, R2 ;  /* 0x0000000b03027227 */ /* 0x000fcc00078e0002 */
[----:B------:R-:W-:-:S05]  /*0500*/  IMAD.HI.U32 R2, R2, R10, RZ ;  /* 0x0000000a02027227 */ /* 0x000fca00078e00ff */
[----:B------:R-:W-:-:S05]  /*0510*/  IADD3 R2, PT, PT, -R2, RZ, RZ ;  /* 0x000000ff02027210 */ /* 0x000fca0007ffe1ff */
[C---:B------:R-:W-:Y:S02]  /*0520*/  IMAD R8, R9.reuse, R2, R10 ;  /* 0x0000000209087224 */ /* 0x040fe400078e020a */
[----:B------:R-:W0:Y:S03]  /*0530*/  LDC.64 R2, c[0x0][0x3a0] ;  /* 0x0000e800ff027b82 */ /* 0x000e260000000a00 */
[----:B------:R-:W-:-:S13]  /*0540*/  ISETP.GT.U32.AND P0, PT, R9, R8, PT ;  /* 0x000000080900720c */ /* 0x000fda0003f04070 */
[----:B------:R-:W-:Y:S01]  /*0550*/  @!P0 IMAD.IADD R8, R8, 0x1, -R9 ;  /* 0x0000000108088824 */ /* 0x000fe200078e0a09 */
[----:B------:R-:W-:-:S04]  /*0560*/  ISETP.NE.AND P0, PT, R12, RZ, PT ;  /* 0x000000ff0c00720c */ /* 0x000fc80003f05270 */
[----:B------:R-:W-:-:S13]  /*0570*/  ISETP.GT.U32.AND P1, PT, R9, R8, PT ;  /* 0x000000080900720c */ /* 0x000fda0003f24070 */
[----:B------:R-:W-:-:S04]  /*0580*/  @!P1 IADD3 R8, PT, PT, R8, -R9, RZ ;  /* 0x8000000908089210 */ /* 0x000fc80007ffe0ff */
[----:B------:R-:W-:Y:S02]  /*0590*/  @!P3 IADD3 R8, PT, PT, -R8, RZ, RZ ;  /* 0x000000ff0808b210 */ /* 0x000fe40007ffe1ff */
[----:B------:R-:W-:-:S05]  /*05a0*/  @!P0 LOP3.LUT R8, RZ, R12, RZ, 0x33, !PT ;  /* 0x0000000cff088212 */ /* 0x000fca00078e33ff */
[----:B0-----:R-:W-:-:S06]  /*05b0*/  IMAD.WIDE.U32 R2, R8, 0x8, R2 ;  /* 0x0000000808027825 */ /* 0x001fcc00078e0002 */
[----:B------:R-:W2:Y:S02]  /*05c0*/  LDG.E.64 R2, desc[UR4][R2.64+-0x8] ;  /* 0xfffff80402027981 */ /* 0x000ea4000c1e1b00 */
[-C--:B--2---:R-:W-:Y:S01]  /*05d0*/  FMUL R9, R7, R3.reuse ;  /* 0x0000000307097220 */ /* 0x084fe20000400000 */
[----:B------:R-:W-:-:S03]  /*05e0*/  FMUL R0, R6, R3 ;  /* 0x0000000306007220 */ /* 0x000fc60000400000 */
[-C--:B------:R-:W-:Y:S01]  /*05f0*/  FFMA R6, R6, R2.reuse, -R9 ;  /* 0x0000000206067223 */ /* 0x080fe20000000809 */
[----:B------:R-:W-:-:S05]  /*0600*/  FFMA R7, R7, R2, R0 ;  /* 0x0000000207077223 */ /* 0x000fca0000000000 */
[----:B------:R2:W-:Y:S02]  /*0610*/  STG.E.64 desc[UR4][R4.64], R6 ;  /* 0x0000000604007986 */ /* 0x0005e4000c101b04 */
.L_x_27:
[----:B------:R-:W-:Y:S05]  /*0620*/  BSYNC.RECONVERGENT B0 ;  /* 0x0000000000007941 */ /* 0x000fea0003800200 */
.L_x_26:
[----:B------:R-:W-:Y:S05]  /*0630*/  @!P2 EXIT ;  /* 0x000000000000a94d */ /* 0x000fea0003800000 */
[----:B------:R-:W-:Y:S01]  /*0640*/  STG.E.64 desc[UR4][R4.64], RZ ;  /* 0x000000ff04007986 */ /* 0x000fe2000c101b04 */
[----:B------:R-:W-:Y:S05]  /*0650*/  EXIT ;  /* 0x000000000000794d */ /* 0x000fea0003800000 */
.L_x_28:
        /* <DEDUP_REMOVED lines=10> */
.L_x_30:


//--------------------- .nv.shared.reserved.0     --------------------------
	.section	.nv.shared.reserved.0,"aw",@nobits
	.weak		__nv_reservedSMEM_offset_0_alias
	.size		__nv_reservedSMEM_offset_0_alias, 0, 64
	.other		__nv_reservedSMEM_offset_0_alias,@"STO_CUDA_RESERVED_SHARED STV_DEFAULT"
__nv_reservedSMEM_offset_0_alias:
	.zero		0
	.zero		64


//--------------------- .nv.constant0._Z18outputStage_kerneliiiiiP6float2S0_S0_ --------------------------
	.section	.nv.constant0._Z18outputStage_kerneliiiiiP6float2S0_S0_,"a",@progbits
	.sectionflags	@""
	.align	4
.nv.constant0._Z18outputStage_kerneliiiiiP6float2S0_S0_:
	.zero		944


//--------------------- .nv.constant0._Z17inputStage_kerneliiiiiP6float2S0_S0_ --------------------------
	.section	.nv.constant0._Z17inputStage_kerneliiiiiP6float2S0_S0_,"a",@progbits
	.sectionflags	@""
	.align	4
.nv.constant0._Z17inputStage_kerneliiiiiP6float2S0_S0_:
	.zero		944


//--------------------- SYMBOLS --------------------------

	.type		.nv.reservedSmem.offset0,@object
	.size		.nv.reservedSmem.offset0,0x4
